// auto-generated by cutlass_sweep.gemm — config: {"arch": "sm_100", "cluster_m": 1, "cluster_n": 1, "dtype": "int8", "dtype_b": "int8", "layout": "tn", "stages": 0, "tile_k": 32, "tile_m": 64, "tile_n": 64}
#include "cutlass/cutlass.h"
#include "cutlass/gemm/collective/collective_builder.hpp"
#include "cutlass/gemm/device/gemm_universal_adapter.h"
#include "cutlass/gemm/kernel/gemm_universal.hpp"
#include "cutlass/epilogue/collective/collective_builder.hpp"

using ElemA = int8_t;
using ElemB = int8_t;
using ElemCD = int8_t;
using Acc  = int32_t;
using TileShape    = cute::Shape<cute::_64, cute::_64, cute::_32>;
using ClusterShape = cute::Shape<cute::_1, cute::_1, cute::_1>;

using CollectiveEpilogue = typename cutlass::epilogue::collective::CollectiveBuilder<
    cutlass::arch::Sm100, cutlass::arch::OpClassTensorOp,
    TileShape, ClusterShape,
    cutlass::epilogue::collective::EpilogueTileAuto,
    Acc, Acc,
    ElemCD, cutlass::layout::RowMajor, 128 / cutlass::sizeof_bits<ElemCD>::value,
    ElemCD, cutlass::layout::RowMajor, 128 / cutlass::sizeof_bits<ElemCD>::value,
    cutlass::epilogue::collective::EpilogueScheduleAuto
  >::CollectiveOp;

using CollectiveMainloop = typename cutlass::gemm::collective::CollectiveBuilder<
    cutlass::arch::Sm100, cutlass::arch::OpClassTensorOp,
    ElemA, cutlass::layout::ColumnMajor, 128 / cutlass::sizeof_bits<ElemA>::value,
    ElemB, cutlass::layout::RowMajor, 128 / cutlass::sizeof_bits<ElemB>::value,
    Acc,
    TileShape, ClusterShape,
    cutlass::gemm::collective::StageCountAutoCarveout<static_cast<int>(sizeof(typename CollectiveEpilogue::SharedStorage))>,
    cutlass::gemm::collective::KernelScheduleAuto
  >::CollectiveOp;

using GemmKernel = cutlass::gemm::kernel::GemmUniversal<
    cute::Shape<int,int,int,int>,
    CollectiveMainloop,
    CollectiveEpilogue
>;
using Gemm = cutlass::gemm::device::GemmUniversalAdapter<GemmKernel>;

// Force the device kernel symbol into the cubin without needing a host main.
auto* _anchor = &cutlass::device_kernel<GemmKernel>;


// ===== COMPILED SASS (sm_100a) =====

	.target	sm_100a

	.elftype	@"ET_EXEC"


//--------------------- .note.nv.tkinfo           --------------------------
	.section	.note.nv.tkinfo,"",@"SHT_NOTE"
	.sectionflags	@"SHF_NOTE_NV_TKINFO"
	.tkinfo
        /*0018*/ 	.word	0x00000002
        /*0030*/ 	.string	""
        /*0030*/ 	.string	"ptxas"
        /*0030*/ 	.string	"Cuda compilation tools, release 13.0, V13.0.88"
        /*0030*/ 	.string	"Build cuda_13.0.r13.0/compiler.36424714_0"
        /*0030*/ 	.string	"-arch sm_100a -m 64 "



//--------------------- .note.nv.cuinfo           --------------------------
	.section	.note.nv.cuinfo,"",@"SHT_NOTE"
	.sectionflags	@"SHF_NOTE_NV_CUINFO"
        /*0018*/ 	.short	0x0002
        /*001a*/ 	.short	0x0064
        /*001c*/ 	.short	0x0082
	.zero		2


//--------------------- .nv.info                  --------------------------
	.section	.nv.info,"",@"SHT_CUDA_INFO"
	.align	4


	//----- nvinfo : EIATTR_REGCOUNT
	.align		4
        /*0000*/ 	.byte	0x04, 0x2f
        /*0002*/ 	.short	(.L_19 - .L_18)
	.align		4
.L_18:
        /*0004*/ 	.word	index@(_ZN7cutlass13device_kernelINS_4gemm6kernel13GemmUniversalIN4cute5tupleIJiiiiEEENS1_10collective13CollectiveMmaINS1_35MainloopSm100TmaUmmaWarpSpecializedILi54ELi2ELi4ENS5_IJNS4_1CILi1EEESB_SB_EEEEENS5_IJNSA_ILi64EEESE_NSA_ILi32EEEEEEaNS5_IJSB_llEEEaSH_NS4_8TiledMMAINS4_8MMA_AtomIJNS4_15SM100_MMA_S8_SSIaaiLi64ELi64ELNS4_4UMMA5MajorE1ELSM_1ELNSL_8SaturateE0EEEEEENS4_6LayoutISC_NS5_IJNSA_ILi0EEESR_SR_EEEEENS5_IJNS4_10UnderscoreESU_SU_EEEEENS4_13SM90_TMA_LOADENS4_14ComposedLayoutINS4_7SwizzleILi2ELi4ELi3EEENS4_18smem_ptr_flag_bitsILi8EEENSQ_INS5_IJSE_NSA_ILi8EEEEEENS5_IJSB_SE_EEEEEEEvNS4_8identityESX_S17_vS18_EENS_8epilogue10collective18CollectiveEpilogueINS1A_23Sm100TmaWarpSpecializedILi1ELi1ELi32ELb0ELb0EEEJSG_NS5_IJNSQ_ISE_SB_EES1F_EEEaNS5_IJlSB_lEEEaS1H_NS1A_6fusion15FusionCallbacksIS1E_NS1I_17LinearCombinationIaiaiLNS_15FloatRoundStyleE2EEESG_S1G_JEEENS4_5SM1004TMEM4LOAD26SM100_TMEM_LOAD_16dp32b32xESX_NSY_IS10_S12_NSQ_INS5_IJS13_SE_EEENS5_IJSE_SB_EEEEEEENS4_39AutoVectorizingCopyWithAssumedAlignmentILi128EEENS4_14SM90_TMA_STOREES1V_S1X_S1X_EEEvvEEEEvNT_6ParamsE)
        /*0008*/ 	.word	0x0000007b


	//----- nvinfo : EIATTR_FRAME_SIZE
	.align		4
.L_19:
        /*000c*/ 	.byte	0x04, 0x11
        /*000e*/ 	.short	(.L_21 - .L_20)
	.align		4
.L_20:
        /*0010*/ 	.word	index@($__internal_2_$__cuda_sm10x_tcgen05_guardrail_trap_unallocated_columns_being_dealloced)
        /*0014*/ 	.word	0x00000000


	//----- nvinfo : EIATTR_FRAME_SIZE
	.align		4
.L_21:
        /*0018*/ 	.byte	0x04, 0x11
        /*001a*/ 	.short	(.L_23 - .L_22)
	.align		4
.L_22:
        /*001c*/ 	.word	index@($__internal_1_$__cuda_sm10x_tcgen05_guardrail_trap_phase_invalid_during_alloc)
        /*0020*/ 	.word	0x00000000


	//----- nvinfo : EIATTR_FRAME_SIZE
	.align		4
.L_23:
        /*0024*/ 	.byte	0x04, 0x11
        /*0026*/ 	.short	(.L_25 - .L_24)
	.align		4
.L_24:
        /*0028*/ 	.word	index@($__internal_0_$__cuda_sm10x_tcgen05_guardrail_trap_col_being_dealloced_not_returned_by_alloc)
        /*002c*/ 	.word	0x00000000


	//----- nvinfo : EIATTR_FRAME_SIZE
	.align		4
.L_25:
        /*0030*/ 	.byte	0x04, 0x11
        /*0032*/ 	.short	(.L_27 - .L_26)
	.align		4
.L_26:
        /*0034*/ 	.word	index@(_ZN7cutlass13device_kernelINS_4gemm6kernel13GemmUniversalIN4cute5tupleIJiiiiEEENS1_10collective13CollectiveMmaINS1_35MainloopSm100TmaUmmaWarpSpecializedILi54ELi2ELi4ENS5_IJNS4_1CILi1EEESB_SB_EEEEENS5_IJNSA_ILi64EEESE_NSA_ILi32EEEEEEaNS5_IJSB_llEEEaSH_NS4_8TiledMMAINS4_8MMA_AtomIJNS4_15SM100_MMA_S8_SSIaaiLi64ELi64ELNS4_4UMMA5MajorE1ELSM_1ELNSL_8SaturateE0EEEEEENS4_6LayoutISC_NS5_IJNSA_ILi0EEESR_SR_EEEEENS5_IJNS4_10UnderscoreESU_SU_EEEEENS4_13SM90_TMA_LOADENS4_14ComposedLayoutINS4_7SwizzleILi2ELi4ELi3EEENS4_18smem_ptr_flag_bitsILi8EEENSQ_INS5_IJSE_NSA_ILi8EEEEEENS5_IJSB_SE_EEEEEEEvNS4_8identityESX_S17_vS18_EENS_8epilogue10collective18CollectiveEpilogueINS1A_23Sm100TmaWarpSpecializedILi1ELi1ELi32ELb0ELb0EEEJSG_NS5_IJNSQ_ISE_SB_EES1F_EEEaNS5_IJlSB_lEEEaS1H_NS1A_6fusion15FusionCallbacksIS1E_NS1I_17LinearCombinationIaiaiLNS_15FloatRoundStyleE2EEESG_S1G_JEEENS4_5SM1004TMEM4LOAD26SM100_TMEM_LOAD_16dp32b32xESX_NSY_IS10_S12_NSQ_INS5_IJS13_SE_EEENS5_IJSE_SB_EEEEEEENS4_39AutoVectorizingCopyWithAssumedAlignmentILi128EEENS4_14SM90_TMA_STOREES1V_S1X_S1X_EEEvvEEEEvNT_6ParamsE)
        /*0038*/ 	.word	0x00000000


	//----- nvinfo : EIATTR_MIN_STACK_SIZE
	.align		4
.L_27:
        /*003c*/ 	.byte	0x04, 0x12
        /*003e*/ 	.short	(.L_29 - .L_28)
	.align		4
.L_28:
        /*0040*/ 	.word	index@(_ZN7cutlass13device_kernelINS_4gemm6kernel13GemmUniversalIN4cute5tupleIJiiiiEEENS1_10collective13CollectiveMmaINS1_35MainloopSm100TmaUmmaWarpSpecializedILi54ELi2ELi4ENS5_IJNS4_1CILi1EEESB_SB_EEEEENS5_IJNSA_ILi64EEESE_NSA_ILi32EEEEEEaNS5_IJSB_llEEEaSH_NS4_8TiledMMAINS4_8MMA_AtomIJNS4_15SM100_MMA_S8_SSIaaiLi64ELi64ELNS4_4UMMA5MajorE1ELSM_1ELNSL_8SaturateE0EEEEEENS4_6LayoutISC_NS5_IJNSA_ILi0EEESR_SR_EEEEENS5_IJNS4_10UnderscoreESU_SU_EEEEENS4_13SM90_TMA_LOADENS4_14ComposedLayoutINS4_7SwizzleILi2ELi4ELi3EEENS4_18smem_ptr_flag_bitsILi8EEENSQ_INS5_IJSE_NSA_ILi8EEEEEENS5_IJSB_SE_EEEEEEEvNS4_8identityESX_S17_vS18_EENS_8epilogue10collective18CollectiveEpilogueINS1A_23Sm100TmaWarpSpecializedILi1ELi1ELi32ELb0ELb0EEEJSG_NS5_IJNSQ_ISE_SB_EES1F_EEEaNS5_IJlSB_lEEEaS1H_NS1A_6fusion15FusionCallbacksIS1E_NS1I_17LinearCombinationIaiaiLNS_15FloatRoundStyleE2EEESG_S1G_JEEENS4_5SM1004TMEM4LOAD26SM100_TMEM_LOAD_16dp32b32xESX_NSY_IS10_S12_NSQ_INS5_IJS13_SE_EEENS5_IJSE_SB_EEEEEEENS4_39AutoVectorizingCopyWithAssumedAlignmentILi128EEENS4_14SM90_TMA_STOREES1V_S1X_S1X_EEEvvEEEEvNT_6ParamsE)
        /*0044*/ 	.word	0x00000000
.L_29:


//--------------------- .nv.compat                --------------------------
	.section	.nv.compat,"",@"SHT_CUDA_COMPAT_INFO"
	.align	4
        /*0000*/ 	.byte	0x02, 0x09, 0x01, 0x00, 0x02, 0x02, 0x03, 0x00, 0x02, 0x05, 0x06, 0x00, 0x03, 0x07, 0x01, 0x01
        /*0010*/ 	.byte	0x02, 0x03, 0x01, 0x00, 0x02, 0x06, 0x01, 0x00, 0x04, 0x0b, 0x08, 0x00, 0x01, 0x00, 0x00, 0x00
        /*0020*/ 	.byte	0x00, 0x00, 0x00, 0x00


//--------------------- .nv.info._ZN7cutlass13device_kernelINS_4gemm6kernel13GemmUniversalIN4cute5tupleIJiiiiEEENS1_10collective13CollectiveMmaINS1_35MainloopSm100TmaUmmaWarpSpecializedILi54ELi2ELi4ENS5_IJNS4_1CILi1EEESB_SB_EEEEENS5_IJNSA_ILi64EEESE_NSA_ILi32EEEEEEaNS5_IJSB_llEEEaSH_NS4_8TiledMMAINS4_8MMA_AtomIJNS4_15SM100_MMA_S8_SSIaaiLi64ELi64ELNS4_4UMMA5MajorE1ELSM_1ELNSL_8SaturateE0EEEEEENS4_6LayoutISC_NS5_IJNSA_ILi0EEESR_SR_EEEEENS5_IJNS4_10UnderscoreESU_SU_EEEEENS4_13SM90_TMA_LOADENS4_14ComposedLayoutINS4_7SwizzleILi2ELi4ELi3EEENS4_18smem_ptr_flag_bitsILi8EEENSQ_INS5_IJSE_NSA_ILi8EEEEEENS5_IJSB_SE_EEEEEEEvNS4_8identityESX_S17_vS18_EENS_8epilogue10collective18CollectiveEpilogueINS1A_23Sm100TmaWarpSpecializedILi1ELi1ELi32ELb0ELb0EEEJSG_NS5_IJNSQ_ISE_SB_EES1F_EEEaNS5_IJlSB_lEEEaS1H_NS1A_6fusion15FusionCallbacksIS1E_NS1I_17LinearCombinationIaiaiLNS_15FloatRoundStyleE2EEESG_S1G_JEEENS4_5SM1004TMEM4LOAD26SM100_TMEM_LOAD_16dp32b32xESX_NSY_IS10_S12_NSQ_INS5_IJS13_SE_EEENS5_IJSE_SB_EEEEEEENS4_39AutoVectorizingCopyWithAssumedAlignmentILi128EEENS4_14SM90_TMA_STOREES1V_S1X_S1X_EEEvvEEEEvNT_6ParamsE --------------------------
	.section	.nv.info._ZN7cutlass13device_kernelINS_4gemm6kernel13GemmUniversalIN4cute5tupleIJiiiiEEENS1_10collective13CollectiveMmaINS1_35MainloopSm100TmaUmmaWarpSpecializedILi54ELi2ELi4ENS5_IJNS4_1CILi1EEESB_SB_EEEEENS5_IJNSA_ILi64EEESE_NSA_ILi32EEEEEEaNS5_IJSB_llEEEaSH_NS4_8TiledMMAINS4_8MMA_AtomIJNS4_15SM100_MMA_S8_SSIaaiLi64ELi64ELNS4_4UMMA5MajorE1ELSM_1ELNSL_8SaturateE0EEEEEENS4_6LayoutISC_NS5_IJNSA_ILi0EEESR_SR_EEEEENS5_IJNS4_10UnderscoreESU_SU_EEEEENS4_13SM90_TMA_LOADENS4_14ComposedLayoutINS4_7SwizzleILi2ELi4ELi3EEENS4_18smem_ptr_flag_bitsILi8EEENSQ_INS5_IJSE_NSA_ILi8EEEEEENS5_IJSB_SE_EEEEEEEvNS4_8identityESX_S17_vS18_EENS_8epilogue10collective18CollectiveEpilogueINS1A_23Sm100TmaWarpSpecializedILi1ELi1ELi32ELb0ELb0EEEJSG_NS5_IJNSQ_ISE_SB_EES1F_EEEaNS5_IJlSB_lEEEaS1H_NS1A_6fusion15FusionCallbacksIS1E_NS1I_17LinearCombinationIaiaiLNS_15FloatRoundStyleE2EEESG_S1G_JEEENS4_5SM1004TMEM4LOAD26SM100_TMEM_LOAD_16dp32b32xESX_NSY_IS10_S12_NSQ_INS5_IJS13_SE_EEENS5_IJSE_SB_EEEEEEENS4_39AutoVectorizingCopyWithAssumedAlignmentILi128EEENS4_14SM90_TMA_STOREES1V_S1X_S1X_EEEvvEEEEvNT_6ParamsE,"",@"SHT_CUDA_INFO"
	.sectionflags	@""
	.align	4


	//----- nvinfo : EIATTR_CUDA_API_VERSION
	.align		4
        /*0000*/ 	.byte	0x04, 0x37
        /*0002*/ 	.short	(.L_31 - .L_30)
.L_30:
        /*0004*/ 	.word	0x00000082


	//----- nvinfo : EIATTR_KPARAM_INFO
	.align		4
.L_31:
        /*0008*/ 	.byte	0x04, 0x17
        /*000a*/ 	.short	(.L_33 - .L_32)
.L_32:
        /*000c*/ 	.word	0x00000000
        /*0010*/ 	.short	0x0000
        /*0012*/ 	.short	0x0000
        /*0014*/ 	.byte	0x00, 0xf0, 0x01, 0x20


	//----- nvinfo : EIATTR_AT_ENTRY_FRAGMENTS
	.align		4
.L_33:
        /*0018*/ 	.byte	0x04, 0x4f
        /*001a*/ 	.short	(.L_35 - .L_34)


	//   ....[0]....
.L_34:
        /*001c*/ 	.word	0x00000006


	//----- nvinfo : EIATTR_RESERVED_SMEM_USED
	.align		4
.L_35:
        /*0020*/ 	.byte	0x01, 0x41
	.zero		2


	//----- nvinfo : EIATTR_SPARSE_MMA_MASK
	.align		4
        /*0024*/ 	.byte	0x03, 0x50
        /*0026*/ 	.short	0x0000


	//----- nvinfo : EIATTR_TCGEN05_1CTA_USED
	.align		4
        /*0028*/ 	.byte	0x01, 0x51
	.zero		2


	//----- nvinfo : EIATTR_MAXREG_COUNT
	.align		4
        /*002c*/ 	.byte	0x03, 0x1b
        /*002e*/ 	.short	0x00ff


	//----- nvinfo : EIATTR_NUM_BARRIERS
	.align		4
        /*0030*/ 	.byte	0x02, 0x4c
        /*0032*/ 	.byte	0x07
	.zero		1


	//----- nvinfo : EIATTR_EXTERNS
	.align		4
        /*0034*/ 	.byte	0x04, 0x0f
        /*0036*/ 	.short	(.L_37 - .L_36)


	//   ....[0]....
	.align		4
.L_36:
        /*0038*/ 	.word	index@(__assertfail)


	//----- nvinfo : EIATTR_MERCURY_ISA_VERSION
	.align		4
.L_37:
        /*003c*/ 	.byte	0x03, 0x5f
        /*003e*/ 	.short	0x0101


	//----- nvinfo : EIATTR_INT_WARP_WIDE_INSTR_OFFSETS
	.align		4
        /*0040*/ 	.byte	0x04, 0x31
        /*0042*/ 	.short	(.L_39 - .L_38)


	//   ....[0]....
.L_38:
        /*0044*/ 	.word	0x000023d0


	//   ....[1]....
        /*0048*/ 	.word	0x00005940


	//   ....[2]....
        /*004c*/ 	.word	0x00005960


	//   ....[3]....
        /*0050*/ 	.word	0x00005990


	//   ....[4]....
        /*0054*/ 	.word	0x000063a0


	//   ....[5]....
        /*0058*/ 	.word	0x00006490


	//----- nvinfo : EIATTR_COOP_GROUP_MASK_REGIDS
	.align		4
.L_39:
        /*005c*/ 	.byte	0x04, 0x29
        /*005e*/ 	.short	(.L_41 - .L_40)


	//   ....[0]....
.L_40:
        /*0060*/ 	.word	0xffffffff


	//   ....[1]....
        /*0064*/ 	.word	0xffffffff


	//   ....[2]....
        /*0068*/ 	.word	0xffffffff


	//   ....[3]....
        /*006c*/ 	.word	0xffffffff


	//   ....[4]....
        /*0070*/ 	.word	0xffffffff


	//   ....[5]....
        /*0074*/ 	.word	0xffffffff


	//   ....[6]....
        /*0078*/ 	.word	0xffffffff


	//   ....[7]....
        /*007c*/ 	.word	0xffffffff


	//   ....[8]....
        /*0080*/ 	.word	0xffffffff


	//   ....[9]....
        /*0084*/ 	.word	0xffffffff


	//   ....[10]....
        /*0088*/ 	.word	0xffffffff


	//   ....[11]....
        /*008c*/ 	.word	0xffffffff


	//   ....[12]....
        /*0090*/ 	.word	0xffffffff


	//----- nvinfo : EIATTR_COOP_GROUP_INSTR_OFFSETS
	.align		4
.L_41:
        /*0094*/ 	.byte	0x04, 0x28
        /*0096*/ 	.short	(.L_43 - .L_42)


	//   ....[0]....
.L_42:
        /*0098*/ 	.word	0x00000090


	//   ....[1]....
        /*009c*/ 	.word	0x000004d0


	//   ....[2]....
        /*00a0*/ 	.word	0x00000cb0


	//   ....[3]....
        /*00a4*/ 	.word	0x00000df0


	//   ....[4]....
        /*00a8*/ 	.word	0x00000ef0


	//   ....[5]....
        /*00ac*/ 	.word	0x00001060


	//   ....[6]....
        /*00b0*/ 	.word	0x00001200


	//   ....[7]....
        /*00b4*/ 	.word	0x000022b0


	//   ....[8]....
        /*00b8*/ 	.word	0x00004cb0


	//   ....[9]....
        /*00bc*/ 	.word	0x00004ec0


	//   ....[10]....
        /*00c0*/ 	.word	0x00004ef0


	//   ....[11]....
        /*00c4*/ 	.word	0x00005820


	//   ....[12]....
        /*00c8*/ 	.word	0x00005a50


	//----- nvinfo : EIATTR_VRC_CTA_INIT_COUNT
	.align		4
.L_43:
        /*00cc*/ 	.byte	0x02, 0x4a
        /*00ce*/ 	.byte	0x80
	.zero		1


	//----- nvinfo : EIATTR_SYSCALL_OFFSETS
	.align		4
        /*00d0*/ 	.byte	0x04, 0x46
        /*00d2*/ 	.short	(.L_45 - .L_44)


	//   ....[0]....
.L_44:
        /*00d4*/ 	.word	0x00006eb0


	//   ....[1]....
        /*00d8*/ 	.word	0x00006ff0


	//   ....[2]....
        /*00dc*/ 	.word	0x00007750


	//----- nvinfo : EIATTR_MBARRIER_INSTR_OFFSETS
	.align		4
.L_45:
        /*00e0*/ 	.byte	0x04, 0x39
        /*00e2*/ 	.short	(.L_47 - .L_46)


	//   ....[0]....
.L_46:
        /*00e4*/ 	.word	0x000005d0
        /*00e8*/ 	.word	0x000000ff
        /*00ec*/ 	.word	0x00000000
        /*00f0*/ 	.short	0x0100
        /*00f2*/ 	.byte	0x05
	.zero		1


	//   ....[1]....
        /*00f4*/ 	.word	0x000005e0
        /*00f8*/ 	.word	0x000000ff
        /*00fc*/ 	.word	0x000001b0
        /*0100*/ 	.short	0x0100
        /*0102*/ 	.byte	0x05
	.zero		1


	//   ....[2]....
        /*0104*/ 	.word	0x000005f0
        /*0108*/ 	.word	0x000000ff
        /*010c*/ 	.word	0x00000008
        /*0110*/ 	.short	0x0100
        /*0112*/ 	.byte	0x05
	.zero		1


	//   ....[3]....
        /*0114*/ 	.word	0x00000600
        /*0118*/ 	.word	0x000000ff
        /*011c*/ 	.word	0x000001b8
        /*0120*/ 	.short	0x0100
        /*0122*/ 	.byte	0x05
	.zero		1


	//   ....[4]....
        /*0124*/ 	.word	0x00000610
        /*0128*/ 	.word	0x000000ff
        /*012c*/ 	.word	0x00000010
        /*0130*/ 	.short	0x0100
        /*0132*/ 	.byte	0x05
	.zero		1


	//   ....[5]....
        /*0134*/ 	.word	0x00000620
        /*0138*/ 	.word	0x000000ff
        /*013c*/ 	.word	0x000001c0
        /*0140*/ 	.short	0x0100
        /*0142*/ 	.byte	0x05
	.zero		1


	//   ....[6]....
        /*0144*/ 	.word	0x00000630
        /*0148*/ 	.word	0x000000ff
        /*014c*/ 	.word	0x00000018
        /*0150*/ 	.short	0x0100
        /*0152*/ 	.byte	0x05
	.zero		1


	//   ....[7]....
        /*0154*/ 	.word	0x00000640
        /*0158*/ 	.word	0x000000ff
        /*015c*/ 	.word	0x000001c8
        /*0160*/ 	.short	0x0100
        /*0162*/ 	.byte	0x05
	.zero		1


	//   ....[8]....
        /*0164*/ 	.word	0x00000650
        /*0168*/ 	.word	0x000000ff
        /*016c*/ 	.word	0x00000020
        /*0170*/ 	.short	0x0100
        /*0172*/ 	.byte	0x05
	.zero		1


	//   ....[9]....
        /*0174*/ 	.word	0x00000660
        /*0178*/ 	.word	0x000000ff
        /*017c*/ 	.word	0x000001d0
        /*0180*/ 	.short	0x0100
        /*0182*/ 	.byte	0x05
	.zero		1


	//   ....[10]....
        /*0184*/ 	.word	0x00000670
        /*0188*/ 	.word	0x000000ff
        /*018c*/ 	.word	0x00000028
        /*0190*/ 	.short	0x0100
        /*0192*/ 	.byte	0x05
	.zero		1


	//   ....[11]....
        /*0194*/ 	.word	0x00000680
        /*0198*/ 	.word	0x000000ff
        /*019c*/ 	.word	0x000001d8
        /*01a0*/ 	.short	0x0100
        /*01a2*/ 	.byte	0x05
	.zero		1


	//   ....[12]....
        /*01a4*/ 	.word	0x00000690
        /*01a8*/ 	.word	0x000000ff
        /*01ac*/ 	.word	0x00000030
        /*01b0*/ 	.short	0x0100
        /*01b2*/ 	.byte	0x05
	.zero		1


	//   ....[13]....
        /*01b4*/ 	.word	0x000006a0
        /*01b8*/ 	.word	0x000000ff
        /*01bc*/ 	.word	0x000001e0
        /*01c0*/ 	.short	0x0100
        /*01c2*/ 	.byte	0x05
	.zero		1


	//   ....[14]....
        /*01c4*/ 	.word	0x000006b0
        /*01c8*/ 	.word	0x000000ff
        /*01cc*/ 	.word	0x00000038
        /*01d0*/ 	.short	0x0100
        /*01d2*/ 	.byte	0x05
	.zero		1


	//   ....[15]....
        /*01d4*/ 	.word	0x000006c0
        /*01d8*/ 	.word	0x000000ff
        /*01dc*/ 	.word	0x000001e8
        /*01e0*/ 	.short	0x0100
        /*01e2*/ 	.byte	0x05
	.zero		1


	//   ....[16]....
        /*01e4*/ 	.word	0x000006d0
        /*01e8*/ 	.word	0x000000ff
        /*01ec*/ 	.word	0x00000040
        /*01f0*/ 	.short	0x0100
        /*01f2*/ 	.byte	0x05
	.zero		1


	//   ....[17]....
        /*01f4*/ 	.word	0x000006e0
        /*01f8*/ 	.word	0x000000ff
        /*01fc*/ 	.word	0x000001f0
        /*0200*/ 	.short	0x0100
        /*0202*/ 	.byte	0x05
	.zero		1


	//   ....[18]....
        /*0204*/ 	.word	0x000006f0
        /*0208*/ 	.word	0x000000ff
        /*020c*/ 	.word	0x00000048
        /*0210*/ 	.short	0x0100
        /*0212*/ 	.byte	0x05
	.zero		1


	//   ....[19]....
        /*0214*/ 	.word	0x00000700
        /*0218*/ 	.word	0x000000ff
        /*021c*/ 	.word	0x000001f8
        /*0220*/ 	.short	0x0100
        /*0222*/ 	.byte	0x05
	.zero		1


	//   ....[20]....
        /*0224*/ 	.word	0x00000710
        /*0228*/ 	.word	0x000000ff
        /*022c*/ 	.word	0x00000050
        /*0230*/ 	.short	0x0100
        /*0232*/ 	.byte	0x05
	.zero		1


	//   ....[21]....
        /*0234*/ 	.word	0x00000720
        /*0238*/ 	.word	0x000000ff
        /*023c*/ 	.word	0x00000200
        /*0240*/ 	.short	0x0100
        /*0242*/ 	.byte	0x05
	.zero		1


	//   ....[22]....
        /*0244*/ 	.word	0x00000730
        /*0248*/ 	.word	0x000000ff
        /*024c*/ 	.word	0x00000058
        /*0250*/ 	.short	0x0100
        /*0252*/ 	.byte	0x05
	.zero		1


	//   ....[23]....
        /*0254*/ 	.word	0x00000740
        /*0258*/ 	.word	0x000000ff
        /*025c*/ 	.word	0x00000208
        /*0260*/ 	.short	0x0100
        /*0262*/ 	.byte	0x05
	.zero		1


	//   ....[24]....
        /*0264*/ 	.word	0x00000750
        /*0268*/ 	.word	0x000000ff
        /*026c*/ 	.word	0x00000060
        /*0270*/ 	.short	0x0100
        /*0272*/ 	.byte	0x05
	.zero		1


	//   ....[25]....
        /*0274*/ 	.word	0x00000760
        /*0278*/ 	.word	0x000000ff
        /*027c*/ 	.word	0x00000210
        /*0280*/ 	.short	0x0100
        /*0282*/ 	.byte	0x05
	.zero		1


	//   ....[26]....
        /*0284*/ 	.word	0x00000770
        /*0288*/ 	.word	0x000000ff
        /*028c*/ 	.word	0x00000068
        /*0290*/ 	.short	0x0100
        /*0292*/ 	.byte	0x05
	.zero		1


	//   ....[27]....
        /*0294*/ 	.word	0x00000780
        /*0298*/ 	.word	0x000000ff
        /*029c*/ 	.word	0x00000218
        /*02a0*/ 	.short	0x0100
        /*02a2*/ 	.byte	0x05
	.zero		1


	//   ....[28]....
        /*02a4*/ 	.word	0x00000790
        /*02a8*/ 	.word	0x000000ff
        /*02ac*/ 	.word	0x00000070
        /*02b0*/ 	.short	0x0100
        /*02b2*/ 	.byte	0x05
	.zero		1


	//   ....[29]....
        /*02b4*/ 	.word	0x000007a0
        /*02b8*/ 	.word	0x000000ff
        /*02bc*/ 	.word	0x00000220
        /*02c0*/ 	.short	0x0100
        /*02c2*/ 	.byte	0x05
	.zero		1


	//   ....[30]....
        /*02c4*/ 	.word	0x000007b0
        /*02c8*/ 	.word	0x000000ff
        /*02cc*/ 	.word	0x00000078
        /*02d0*/ 	.short	0x0100
        /*02d2*/ 	.byte	0x05
	.zero		1


	//   ....[31]....
        /*02d4*/ 	.word	0x000007c0
        /*02d8*/ 	.word	0x000000ff
        /*02dc*/ 	.word	0x00000228
        /*02e0*/ 	.short	0x0100
        /*02e2*/ 	.byte	0x05
	.zero		1


	//   ....[32]....
        /*02e4*/ 	.word	0x000007d0
        /*02e8*/ 	.word	0x000000ff
        /*02ec*/ 	.word	0x00000080
        /*02f0*/ 	.short	0x0100
        /*02f2*/ 	.byte	0x05
	.zero		1


	//   ....[33]....
        /*02f4*/ 	.word	0x000007e0
        /*02f8*/ 	.word	0x000000ff
        /*02fc*/ 	.word	0x00000230
        /*0300*/ 	.short	0x0100
        /*0302*/ 	.byte	0x05
	.zero		1


	//   ....[34]....
        /*0304*/ 	.word	0x000007f0
        /*0308*/ 	.word	0x000000ff
        /*030c*/ 	.word	0x00000088
        /*0310*/ 	.short	0x0100
        /*0312*/ 	.byte	0x05
	.zero		1


	//   ....[35]....
        /*0314*/ 	.word	0x00000800
        /*0318*/ 	.word	0x000000ff
        /*031c*/ 	.word	0x00000238
        /*0320*/ 	.short	0x0100
        /*0322*/ 	.byte	0x05
	.zero		1


	//   ....[36]....
        /*0324*/ 	.word	0x00000810
        /*0328*/ 	.word	0x000000ff
        /*032c*/ 	.word	0x00000090
        /*0330*/ 	.short	0x0100
        /*0332*/ 	.byte	0x05
	.zero		1


	//   ....[37]....
        /*0334*/ 	.word	0x00000820
        /*0338*/ 	.word	0x000000ff
        /*033c*/ 	.word	0x00000240
        /*0340*/ 	.short	0x0100
        /*0342*/ 	.byte	0x05
	.zero		1


	//   ....[38]....
        /*0344*/ 	.word	0x00000830
        /*0348*/ 	.word	0x000000ff
        /*034c*/ 	.word	0x00000098
        /*0350*/ 	.short	0x0100
        /*0352*/ 	.byte	0x05
	.zero		1


	//   ....[39]....
        /*0354*/ 	.word	0x00000840
        /*0358*/ 	.word	0x000000ff
        /*035c*/ 	.word	0x00000248
        /*0360*/ 	.short	0x0100
        /*0362*/ 	.byte	0x05
	.zero		1


	//   ....[40]....
        /*0364*/ 	.word	0x00000850
        /*0368*/ 	.word	0x000000ff
        /*036c*/ 	.word	0x000000a0
        /*0370*/ 	.short	0x0100
        /*0372*/ 	.byte	0x05
	.zero		1


	//   ....[41]....
        /*0374*/ 	.word	0x00000860
        /*0378*/ 	.word	0x000000ff
        /*037c*/ 	.word	0x00000250
        /*0380*/ 	.short	0x0100
        /*0382*/ 	.byte	0x05
	.zero		1


	//   ....[42]....
        /*0384*/ 	.word	0x00000870
        /*0388*/ 	.word	0x000000ff
        /*038c*/ 	.word	0x000000a8
        /*0390*/ 	.short	0x0100
        /*0392*/ 	.byte	0x05
	.zero		1


	//   ....[43]....
        /*0394*/ 	.word	0x00000880
        /*0398*/ 	.word	0x000000ff
        /*039c*/ 	.word	0x00000258
        /*03a0*/ 	.short	0x0100
        /*03a2*/ 	.byte	0x05
	.zero		1


	//   ....[44]....
        /*03a4*/ 	.word	0x00000890
        /*03a8*/ 	.word	0x000000ff
        /*03ac*/ 	.word	0x000000b0
        /*03b0*/ 	.short	0x0100
        /*03b2*/ 	.byte	0x05
	.zero		1


	//   ....[45]....
        /*03b4*/ 	.word	0x000008a0
        /*03b8*/ 	.word	0x000000ff
        /*03bc*/ 	.word	0x00000260
        /*03c0*/ 	.short	0x0100
        /*03c2*/ 	.byte	0x05
	.zero		1


	//   ....[46]....
        /*03c4*/ 	.word	0x000008b0
        /*03c8*/ 	.word	0x000000ff
        /*03cc*/ 	.word	0x000000b8
        /*03d0*/ 	.short	0x0100
        /*03d2*/ 	.byte	0x05
	.zero		1


	//   ....[47]....
        /*03d4*/ 	.word	0x000008c0
        /*03d8*/ 	.word	0x000000ff
        /*03dc*/ 	.word	0x00000268
        /*03e0*/ 	.short	0x0100
        /*03e2*/ 	.byte	0x05
	.zero		1


	//   ....[48]....
        /*03e4*/ 	.word	0x000008d0
        /*03e8*/ 	.word	0x000000ff
        /*03ec*/ 	.word	0x000000c0
        /*03f0*/ 	.short	0x0100
        /*03f2*/ 	.byte	0x05
	.zero		1


	//   ....[49]....
        /*03f4*/ 	.word	0x000008e0
        /*03f8*/ 	.word	0x000000ff
        /*03fc*/ 	.word	0x00000270
        /*0400*/ 	.short	0x0100
        /*0402*/ 	.byte	0x05
	.zero		1


	//   ....[50]....
        /*0404*/ 	.word	0x000008f0
        /*0408*/ 	.word	0x000000ff
        /*040c*/ 	.word	0x000000c8
        /*0410*/ 	.short	0x0100
        /*0412*/ 	.byte	0x05
	.zero		1


	//   ....[51]....
        /*0414*/ 	.word	0x00000900
        /*0418*/ 	.word	0x000000ff
        /*041c*/ 	.word	0x00000278
        /*0420*/ 	.short	0x0100
        /*0422*/ 	.byte	0x05
	.zero		1


	//   ....[52]....
        /*0424*/ 	.word	0x00000910
        /*0428*/ 	.word	0x000000ff
        /*042c*/ 	.word	0x000000d0
        /*0430*/ 	.short	0x0100
        /*0432*/ 	.byte	0x05
	.zero		1


	//   ....[53]....
        /*0434*/ 	.word	0x00000920
        /*0438*/ 	.word	0x000000ff
        /*043c*/ 	.word	0x00000280
        /*0440*/ 	.short	0x0100
        /*0442*/ 	.byte	0x05
	.zero		1


	//   ....[54]....
        /*0444*/ 	.word	0x00000930
        /*0448*/ 	.word	0x000000ff
        /*044c*/ 	.word	0x000000d8
        /*0450*/ 	.short	0x0100
        /*0452*/ 	.byte	0x05
	.zero		1


	//   ....[55]....
        /*0454*/ 	.word	0x00000940
        /*0458*/ 	.word	0x000000ff
        /*045c*/ 	.word	0x00000288
        /*0460*/ 	.short	0x0100
        /*0462*/ 	.byte	0x05
	.zero		1


	//   ....[56]....
        /*0464*/ 	.word	0x00000950
        /*0468*/ 	.word	0x000000ff
        /*046c*/ 	.word	0x000000e0
        /*0470*/ 	.short	0x0100
        /*0472*/ 	.byte	0x05
	.zero		1


	//   ....[57]....
        /*0474*/ 	.word	0x00000960
        /*0478*/ 	.word	0x000000ff
        /*047c*/ 	.word	0x00000290
        /*0480*/ 	.short	0x0100
        /*0482*/ 	.byte	0x05
	.zero		1


	//   ....[58]....
        /*0484*/ 	.word	0x00000970
        /*0488*/ 	.word	0x000000ff
        /*048c*/ 	.word	0x000000e8
        /*0490*/ 	.short	0x0100
        /*0492*/ 	.byte	0x05
	.zero		1


	//   ....[59]....
        /*0494*/ 	.word	0x00000980
        /*0498*/ 	.word	0x000000ff
        /*049c*/ 	.word	0x00000298
        /*04a0*/ 	.short	0x0100
        /*04a2*/ 	.byte	0x05
	.zero		1


	//   ....[60]....
        /*04a4*/ 	.word	0x00000990
        /*04a8*/ 	.word	0x000000ff
        /*04ac*/ 	.word	0x000000f0
        /*04b0*/ 	.short	0x0100
        /*04b2*/ 	.byte	0x05
	.zero		1


	//   ....[61]....
        /*04b4*/ 	.word	0x000009a0
        /*04b8*/ 	.word	0x000000ff
        /*04bc*/ 	.word	0x000002a0
        /*04c0*/ 	.short	0x0100
        /*04c2*/ 	.byte	0x05
	.zero		1


	//   ....[62]....
        /*04c4*/ 	.word	0x000009b0
        /*04c8*/ 	.word	0x000000ff
        /*04cc*/ 	.word	0x000000f8
        /*04d0*/ 	.short	0x0100
        /*04d2*/ 	.byte	0x05
	.zero		1


	//   ....[63]....
        /*04d4*/ 	.word	0x000009c0
        /*04d8*/ 	.word	0x000000ff
        /*04dc*/ 	.word	0x000002a8
        /*04e0*/ 	.short	0x0100
        /*04e2*/ 	.byte	0x05
	.zero		1


	//   ....[64]....
        /*04e4*/ 	.word	0x000009d0
        /*04e8*/ 	.word	0x000000ff
        /*04ec*/ 	.word	0x00000100
        /*04f0*/ 	.short	0x0100
        /*04f2*/ 	.byte	0x05
	.zero		1


	//   ....[65]....
        /*04f4*/ 	.word	0x000009e0
        /*04f8*/ 	.word	0x000000ff
        /*04fc*/ 	.word	0x000002b0
        /*0500*/ 	.short	0x0100
        /*0502*/ 	.byte	0x05
	.zero		1


	//   ....[66]....
        /*0504*/ 	.word	0x000009f0
        /*0508*/ 	.word	0x000000ff
        /*050c*/ 	.word	0x00000108
        /*0510*/ 	.short	0x0100
        /*0512*/ 	.byte	0x05
	.zero		1


	//   ....[67]....
        /*0514*/ 	.word	0x00000a00
        /*0518*/ 	.word	0x000000ff
        /*051c*/ 	.word	0x000002b8
        /*0520*/ 	.short	0x0100
        /*0522*/ 	.byte	0x05
	.zero		1


	//   ....[68]....
        /*0524*/ 	.word	0x00000a10
        /*0528*/ 	.word	0x000000ff
        /*052c*/ 	.word	0x00000110
        /*0530*/ 	.short	0x0100
        /*0532*/ 	.byte	0x05
	.zero		1


	//   ....[69]....
        /*0534*/ 	.word	0x00000a20
        /*0538*/ 	.word	0x000000ff
        /*053c*/ 	.word	0x000002c0
        /*0540*/ 	.short	0x0100
        /*0542*/ 	.byte	0x05
	.zero		1


	//   ....[70]....
        /*0544*/ 	.word	0x00000a30
        /*0548*/ 	.word	0x000000ff
        /*054c*/ 	.word	0x00000118
        /*0550*/ 	.short	0x0100
        /*0552*/ 	.byte	0x05
	.zero		1


	//   ....[71]....
        /*0554*/ 	.word	0x00000a40
        /*0558*/ 	.word	0x000000ff
        /*055c*/ 	.word	0x000002c8
        /*0560*/ 	.short	0x0100
        /*0562*/ 	.byte	0x05
	.zero		1


	//   ....[72]....
        /*0564*/ 	.word	0x00000a50
        /*0568*/ 	.word	0x000000ff
        /*056c*/ 	.word	0x00000120
        /*0570*/ 	.short	0x0100
        /*0572*/ 	.byte	0x05
	.zero		1


	//   ....[73]....
        /*0574*/ 	.word	0x00000a60
        /*0578*/ 	.word	0x000000ff
        /*057c*/ 	.word	0x000002d0
        /*0580*/ 	.short	0x0100
        /*0582*/ 	.byte	0x05
	.zero		1


	//   ....[74]....
        /*0584*/ 	.word	0x00000a70
        /*0588*/ 	.word	0x000000ff
        /*058c*/ 	.word	0x00000128
        /*0590*/ 	.short	0x0100
        /*0592*/ 	.byte	0x05
	.zero		1


	//   ....[75]....
        /*0594*/ 	.word	0x00000a80
        /*0598*/ 	.word	0x000000ff
        /*059c*/ 	.word	0x000002d8
        /*05a0*/ 	.short	0x0100
        /*05a2*/ 	.byte	0x05
	.zero		1


	//   ....[76]....
        /*05a4*/ 	.word	0x00000a90
        /*05a8*/ 	.word	0x000000ff
        /*05ac*/ 	.word	0x00000130
        /*05b0*/ 	.short	0x0100
        /*05b2*/ 	.byte	0x05
	.zero		1


	//   ....[77]....
        /*05b4*/ 	.word	0x00000aa0
        /*05b8*/ 	.word	0x000000ff
        /*05bc*/ 	.word	0x000002e0
        /*05c0*/ 	.short	0x0100
        /*05c2*/ 	.byte	0x05
	.zero		1


	//   ....[78]....
        /*05c4*/ 	.word	0x00000ab0
        /*05c8*/ 	.word	0x000000ff
        /*05cc*/ 	.word	0x00000138
        /*05d0*/ 	.short	0x0100
        /*05d2*/ 	.byte	0x05
	.zero		1


	//   ....[79]....
        /*05d4*/ 	.word	0x00000ac0
        /*05d8*/ 	.word	0x000000ff
        /*05dc*/ 	.word	0x000002e8
        /*05e0*/ 	.short	0x0100
        /*05e2*/ 	.byte	0x05
	.zero		1


	//   ....[80]....
        /*05e4*/ 	.word	0x00000ad0
        /*05e8*/ 	.word	0x000000ff
        /*05ec*/ 	.word	0x00000140
        /*05f0*/ 	.short	0x0100
        /*05f2*/ 	.byte	0x05
	.zero		1


	//   ....[81]....
        /*05f4*/ 	.word	0x00000ae0
        /*05f8*/ 	.word	0x000000ff
        /*05fc*/ 	.word	0x000002f0
        /*0600*/ 	.short	0x0100
        /*0602*/ 	.byte	0x05
	.zero		1


	//   ....[82]....
        /*0604*/ 	.word	0x00000af0
        /*0608*/ 	.word	0x000000ff
        /*060c*/ 	.word	0x00000148
        /*0610*/ 	.short	0x0100
        /*0612*/ 	.byte	0x05
	.zero		1


	//   ....[83]....
        /*0614*/ 	.word	0x00000b00
        /*0618*/ 	.word	0x000000ff
        /*061c*/ 	.word	0x000002f8
        /*0620*/ 	.short	0x0100
        /*0622*/ 	.byte	0x05
	.zero		1


	//   ....[84]....
        /*0624*/ 	.word	0x00000b10
        /*0628*/ 	.word	0x000000ff
        /*062c*/ 	.word	0x00000150
        /*0630*/ 	.short	0x0100
        /*0632*/ 	.byte	0x05
	.zero		1


	//   ....[85]....
        /*0634*/ 	.word	0x00000b20
        /*0638*/ 	.word	0x000000ff
        /*063c*/ 	.word	0x00000300
        /*0640*/ 	.short	0x0100
        /*0642*/ 	.byte	0x05
	.zero		1


	//   ....[86]....
        /*0644*/ 	.word	0x00000b30
        /*0648*/ 	.word	0x000000ff
        /*064c*/ 	.word	0x00000158
        /*0650*/ 	.short	0x0100
        /*0652*/ 	.byte	0x05
	.zero		1


	//   ....[87]....
        /*0654*/ 	.word	0x00000b40
        /*0658*/ 	.word	0x000000ff
        /*065c*/ 	.word	0x00000308
        /*0660*/ 	.short	0x0100
        /*0662*/ 	.byte	0x05
	.zero		1


	//   ....[88]....
        /*0664*/ 	.word	0x00000b50
        /*0668*/ 	.word	0x000000ff
        /*066c*/ 	.word	0x00000160
        /*0670*/ 	.short	0x0100
        /*0672*/ 	.byte	0x05
	.zero		1


	//   ....[89]....
        /*0674*/ 	.word	0x00000b60
        /*0678*/ 	.word	0x000000ff
        /*067c*/ 	.word	0x00000310
        /*0680*/ 	.short	0x0100
        /*0682*/ 	.byte	0x05
	.zero		1


	//   ....[90]....
        /*0684*/ 	.word	0x00000b70
        /*0688*/ 	.word	0x000000ff
        /*068c*/ 	.word	0x00000168
        /*0690*/ 	.short	0x0100
        /*0692*/ 	.byte	0x05
	.zero		1


	//   ....[91]....
        /*0694*/ 	.word	0x00000b80
        /*0698*/ 	.word	0x000000ff
        /*069c*/ 	.word	0x00000318
        /*06a0*/ 	.short	0x0100
        /*06a2*/ 	.byte	0x05
	.zero		1


	//   ....[92]....
        /*06a4*/ 	.word	0x00000b90
        /*06a8*/ 	.word	0x000000ff
        /*06ac*/ 	.word	0x00000170
        /*06b0*/ 	.short	0x0100
        /*06b2*/ 	.byte	0x05
	.zero		1


	//   ....[93]....
        /*06b4*/ 	.word	0x00000ba0
        /*06b8*/ 	.word	0x000000ff
        /*06bc*/ 	.word	0x00000320
        /*06c0*/ 	.short	0x0100
        /*06c2*/ 	.byte	0x05
	.zero		1


	//   ....[94]....
        /*06c4*/ 	.word	0x00000bb0
        /*06c8*/ 	.word	0x000000ff
        /*06cc*/ 	.word	0x00000178
        /*06d0*/ 	.short	0x0100
        /*06d2*/ 	.byte	0x05
	.zero		1


	//   ....[95]....
        /*06d4*/ 	.word	0x00000bc0
        /*06d8*/ 	.word	0x000000ff
        /*06dc*/ 	.word	0x00000328
        /*06e0*/ 	.short	0x0100
        /*06e2*/ 	.byte	0x05
	.zero		1


	//   ....[96]....
        /*06e4*/ 	.word	0x00000bd0
        /*06e8*/ 	.word	0x000000ff
        /*06ec*/ 	.word	0x00000180
        /*06f0*/ 	.short	0x0100
        /*06f2*/ 	.byte	0x05
	.zero		1


	//   ....[97]....
        /*06f4*/ 	.word	0x00000be0
        /*06f8*/ 	.word	0x000000ff
        /*06fc*/ 	.word	0x00000330
        /*0700*/ 	.short	0x0100
        /*0702*/ 	.byte	0x05
	.zero		1


	//   ....[98]....
        /*0704*/ 	.word	0x00000bf0
        /*0708*/ 	.word	0x000000ff
        /*070c*/ 	.word	0x00000188
        /*0710*/ 	.short	0x0100
        /*0712*/ 	.byte	0x05
	.zero		1


	//   ....[99]....
        /*0714*/ 	.word	0x00000c00
        /*0718*/ 	.word	0x000000ff
        /*071c*/ 	.word	0x00000338
        /*0720*/ 	.short	0x0100
        /*0722*/ 	.byte	0x05
	.zero		1


	//   ....[100]....
        /*0724*/ 	.word	0x00000c10
        /*0728*/ 	.word	0x000000ff
        /*072c*/ 	.word	0x00000190
        /*0730*/ 	.short	0x0100
        /*0732*/ 	.byte	0x05
	.zero		1


	//   ....[101]....
        /*0734*/ 	.word	0x00000c20
        /*0738*/ 	.word	0x000000ff
        /*073c*/ 	.word	0x00000340
        /*0740*/ 	.short	0x0100
        /*0742*/ 	.byte	0x05
	.zero		1


	//   ....[102]....
        /*0744*/ 	.word	0x00000c30
        /*0748*/ 	.word	0x000000ff
        /*074c*/ 	.word	0x00000198
        /*0750*/ 	.short	0x0100
        /*0752*/ 	.byte	0x05
	.zero		1


	//   ....[103]....
        /*0754*/ 	.word	0x00000c40
        /*0758*/ 	.word	0x000000ff
        /*075c*/ 	.word	0x00000348
        /*0760*/ 	.short	0x0100
        /*0762*/ 	.byte	0x05
	.zero		1


	//   ....[104]....
        /*0764*/ 	.word	0x00000c50
        /*0768*/ 	.word	0x000000ff
        /*076c*/ 	.word	0x000001a0
        /*0770*/ 	.short	0x0100
        /*0772*/ 	.byte	0x05
	.zero		1


	//   ....[105]....
        /*0774*/ 	.word	0x00000c60
        /*0778*/ 	.word	0x000000ff
        /*077c*/ 	.word	0x00000350
        /*0780*/ 	.short	0x0100
        /*0782*/ 	.byte	0x05
	.zero		1


	//   ....[106]....
        /*0784*/ 	.word	0x00000c70
        /*0788*/ 	.word	0x000000ff
        /*078c*/ 	.word	0x000001a8
        /*0790*/ 	.short	0x0100
        /*0792*/ 	.byte	0x05
	.zero		1


	//   ....[107]....
        /*0794*/ 	.word	0x00000c80
        /*0798*/ 	.word	0x000000ff
        /*079c*/ 	.word	0x00000358
        /*07a0*/ 	.short	0x0100
        /*07a2*/ 	.byte	0x05
	.zero		1


	//   ....[108]....
        /*07a4*/ 	.word	0x00000dc0
        /*07a8*/ 	.word	0x000000ff
        /*07ac*/ 	.word	0x00000360
        /*07b0*/ 	.short	0x0100
        /*07b2*/ 	.byte	0x06
	.zero		1


	//   ....[109]....
        /*07b4*/ 	.word	0x00000dd0
        /*07b8*/ 	.word	0x000000ff
        /*07bc*/ 	.word	0x00000368
        /*07c0*/ 	.short	0x0100
        /*07c2*/ 	.byte	0x06
	.zero		1


	//   ....[110]....
        /*07c4*/ 	.word	0x00000ec0
        /*07c8*/ 	.word	0x000000ff
        /*07cc*/ 	.word	0x00000370
        /*07d0*/ 	.short	0x0100
        /*07d2*/ 	.byte	0x05
	.zero		1


	//   ....[111]....
        /*07d4*/ 	.word	0x00000ed0
        /*07d8*/ 	.word	0x000000ff
        /*07dc*/ 	.word	0x00000378
        /*07e0*/ 	.short	0x0100
        /*07e2*/ 	.byte	0x05
	.zero		1


	//   ....[112]....
        /*07e4*/ 	.word	0x00001010
        /*07e8*/ 	.word	0x000000ff
        /*07ec*/ 	.word	0x00000380
        /*07f0*/ 	.short	0x0100
        /*07f2*/ 	.byte	0x05
	.zero		1


	//   ....[113]....
        /*07f4*/ 	.word	0x00001020
        /*07f8*/ 	.word	0x000000ff
        /*07fc*/ 	.word	0x00000390
        /*0800*/ 	.short	0x0100
        /*0802*/ 	.byte	0x05
	.zero		1


	//   ....[114]....
        /*0804*/ 	.word	0x00001030
        /*0808*/ 	.word	0x000000ff
        /*080c*/ 	.word	0x00000388
        /*0810*/ 	.short	0x0100
        /*0812*/ 	.byte	0x05
	.zero		1


	//   ....[115]....
        /*0814*/ 	.word	0x00001040
        /*0818*/ 	.word	0x000000ff
        /*081c*/ 	.word	0x00000398
        /*0820*/ 	.short	0x0100
        /*0822*/ 	.byte	0x05
	.zero		1


	//   ....[116]....
        /*0824*/ 	.word	0x00001170
        /*0828*/ 	.word	0x000000ff
        /*082c*/ 	.word	0x000003a0
        /*0830*/ 	.short	0x0100
        /*0832*/ 	.byte	0x06
	.zero		1


	//   ....[117]....
        /*0834*/ 	.word	0x00001180
        /*0838*/ 	.word	0x000000ff
        /*083c*/ 	.word	0x000003c0
        /*0840*/ 	.short	0x0100
        /*0842*/ 	.byte	0x06
	.zero		1


	//   ....[118]....
        /*0844*/ 	.word	0x00001190
        /*0848*/ 	.word	0x000000ff
        /*084c*/ 	.word	0x000003a8
        /*0850*/ 	.short	0x0100
        /*0852*/ 	.byte	0x06
	.zero		1


	//   ....[119]....
        /*0854*/ 	.word	0x000011a0
        /*0858*/ 	.word	0x000000ff
        /*085c*/ 	.word	0x000003c8
        /*0860*/ 	.short	0x0100
        /*0862*/ 	.byte	0x06
	.zero		1


	//   ....[120]....
        /*0864*/ 	.word	0x000011b0
        /*0868*/ 	.word	0x000000ff
        /*086c*/ 	.word	0x000003b0
        /*0870*/ 	.short	0x0100
        /*0872*/ 	.byte	0x06
	.zero		1


	//   ....[121]....
        /*0874*/ 	.word	0x000011c0
        /*0878*/ 	.word	0x000000ff
        /*087c*/ 	.word	0x000003d0
        /*0880*/ 	.short	0x0100
        /*0882*/ 	.byte	0x06
	.zero		1


	//   ....[122]....
        /*0884*/ 	.word	0x000011d0
        /*0888*/ 	.word	0x000000ff
        /*088c*/ 	.word	0x000003b8
        /*0890*/ 	.short	0x0100
        /*0892*/ 	.byte	0x06
	.zero		1


	//   ....[123]....
        /*0894*/ 	.word	0x000011e0
        /*0898*/ 	.word	0x000000ff
        /*089c*/ 	.word	0x000003d8
        /*08a0*/ 	.short	0x0100
        /*08a2*/ 	.byte	0x06
	.zero		1


	//   ....[124]....
        /*08a4*/ 	.word	0x000012d0
        /*08a8*/ 	.word	0x000000ff
        /*08ac*/ 	.word	0x000003e0
        /*08b0*/ 	.short	0x0100
        /*08b2*/ 	.byte	0x05
	.zero		1


	//   ....[125]....
        /*08b4*/ 	.word	0x000012e0
        /*08b8*/ 	.word	0x000000ff
        /*08bc*/ 	.word	0x000003f0
        /*08c0*/ 	.short	0x0100
        /*08c2*/ 	.byte	0x05
	.zero		1


	//   ....[126]....
        /*08c4*/ 	.word	0x000012f0
        /*08c8*/ 	.word	0x000000ff
        /*08cc*/ 	.word	0x000003e8
        /*08d0*/ 	.short	0x0100
        /*08d2*/ 	.byte	0x05
	.zero		1


	//   ....[127]....
        /*08d4*/ 	.word	0x00001300
        /*08d8*/ 	.word	0x000000ff
        /*08dc*/ 	.word	0x000003f8
        /*08e0*/ 	.short	0x0100
        /*08e2*/ 	.byte	0x05
	.zero		1


	//   ....[128]....
        /*08e4*/ 	.word	0x00001bd0
        /*08e8*/ 	.word	0x00000003
        /*08ec*/ 	.word	0x000003f0
        /*08f0*/ 	.short	0x010a
        /*08f2*/ 	.byte	0xff
	.zero		1


	//   ....[129]....
        /*08f4*/ 	.word	0x00001c00
        /*08f8*/ 	.word	0x00000003
        /*08fc*/ 	.word	0x000003e0
        /*0900*/ 	.short	0x0101
        /*0902*/ 	.byte	0xff
	.zero		1


	//   ....[130]....
        /*0904*/ 	.word	0x00001cd0
        /*0908*/ 	.word	0x000000ff
        /*090c*/ 	.word	0x000001b0
        /*0910*/ 	.short	0x010a
        /*0912*/ 	.byte	0x08
	.zero		1


	//   ....[131]....
        /*0914*/ 	.word	0x00001d70
        /*0918*/ 	.word	0x000000ff
        /*091c*/ 	.word	0x000001b0
        /*0920*/ 	.short	0x010a
        /*0922*/ 	.byte	0x21
	.zero		1


	//   ....[132]....
        /*0924*/ 	.word	0x00001ed0
        /*0928*/ 	.word	0x000000ff
        /*092c*/ 	.word	0x000001b0
        /*0930*/ 	.short	0x010a
        /*0932*/ 	.byte	0x08
	.zero		1


	//   ....[133]....
        /*0934*/ 	.word	0x00001fc0
        /*0938*/ 	.word	0x000000ff
        /*093c*/ 	.word	0x00000378
        /*0940*/ 	.short	0x0101
        /*0942*/ 	.byte	0x04
	.zero		1


	//   ....[134]....
        /*0944*/ 	.word	0x00001fe0
        /*0948*/ 	.word	0x000000ff
        /*094c*/ 	.word	0x000001b0
        /*0950*/ 	.short	0x010a
        /*0952*/ 	.byte	0x08
	.zero		1


	//   ....[135]....
        /*0954*/ 	.word	0x00002060
        /*0958*/ 	.word	0x000000ff
        /*095c*/ 	.word	0x000001b0
        /*0960*/ 	.short	0x010a
        /*0962*/ 	.byte	0x11
	.zero		1


	//   ....[136]....
        /*0964*/ 	.word	0x000021c0
        /*0968*/ 	.word	0x000000ff
        /*096c*/ 	.word	0x000001b0
        /*0970*/ 	.short	0x010a
        /*0972*/ 	.byte	0x08
	.zero		1


	//   ....[137]....
        /*0974*/ 	.word	0x000022e0
        /*0978*/ 	.word	0x00000002
        /*097c*/ 	.word	0x00000380
        /*0980*/ 	.short	0x010a
        /*0982*/ 	.byte	0xff
	.zero		1


	//   ....[138]....
        /*0984*/ 	.word	0x000023a0
        /*0988*/ 	.word	0x00000002
        /*098c*/ 	.word	0x00000000
        /*0990*/ 	.short	0x0101
        /*0992*/ 	.byte	0xff
	.zero		1


	//   ....[139]....
        /*0994*/ 	.word	0x00002900
        /*0998*/ 	.word	0x000000ff
        /*099c*/ 	.word	0x00000000
        /*09a0*/ 	.short	0x010a
        /*09a2*/ 	.byte	0x05
	.zero		1


	//   ....[140]....
        /*09a4*/ 	.word	0x00002990
        /*09a8*/ 	.word	0x000000ff
        /*09ac*/ 	.word	0x00000000
        /*09b0*/ 	.short	0x010a
        /*09b2*/ 	.byte	0x05
	.zero		1


	//   ....[141]....
        /*09b4*/ 	.word	0x00002a20
        /*09b8*/ 	.word	0x000000ff
        /*09bc*/ 	.word	0x00000000
        /*09c0*/ 	.short	0x010a
        /*09c2*/ 	.byte	0x05
	.zero		1


	//   ....[142]....
        /*09c4*/ 	.word	0x00002ab0
        /*09c8*/ 	.word	0x000000ff
        /*09cc*/ 	.word	0x00000000
        /*09d0*/ 	.short	0x010a
        /*09d2*/ 	.byte	0x05
	.zero		1


	//   ....[143]....
        /*09d4*/ 	.word	0x00002b40
        /*09d8*/ 	.word	0x000000ff
        /*09dc*/ 	.word	0x00000000
        /*09e0*/ 	.short	0x010a
        /*09e2*/ 	.byte	0x05
	.zero		1


	//   ....[144]....
        /*09e4*/ 	.word	0x00002bd0
        /*09e8*/ 	.word	0x000000ff
        /*09ec*/ 	.word	0x00000000
        /*09f0*/ 	.short	0x010a
        /*09f2*/ 	.byte	0x05
	.zero		1


	//   ....[145]....
        /*09f4*/ 	.word	0x00002c60
        /*09f8*/ 	.word	0x000000ff
        /*09fc*/ 	.word	0x00000000
        /*0a00*/ 	.short	0x010a
        /*0a02*/ 	.byte	0x05
	.zero		1


	//   ....[146]....
        /*0a04*/ 	.word	0x00002cf0
        /*0a08*/ 	.word	0x000000ff
        /*0a0c*/ 	.word	0x00000000
        /*0a10*/ 	.short	0x010a
        /*0a12*/ 	.byte	0x05
	.zero		1


	//   ....[147]....
        /*0a14*/ 	.word	0x00002d80
        /*0a18*/ 	.word	0x000000ff
        /*0a1c*/ 	.word	0x00000000
        /*0a20*/ 	.short	0x010a
        /*0a22*/ 	.byte	0x05
	.zero		1


	//   ....[148]....
        /*0a24*/ 	.word	0x00002e10
        /*0a28*/ 	.word	0x000000ff
        /*0a2c*/ 	.word	0x00000000
        /*0a30*/ 	.short	0x010a
        /*0a32*/ 	.byte	0x05
	.zero		1


	//   ....[149]....
        /*0a34*/ 	.word	0x00002ea0
        /*0a38*/ 	.word	0x000000ff
        /*0a3c*/ 	.word	0x00000000
        /*0a40*/ 	.short	0x010a
        /*0a42*/ 	.byte	0x05
	.zero		1


	//   ....[150]....
        /*0a44*/ 	.word	0x00002f30
        /*0a48*/ 	.word	0x000000ff
        /*0a4c*/ 	.word	0x00000000
        /*0a50*/ 	.short	0x010a
        /*0a52*/ 	.byte	0x05
	.zero		1


	//   ....[151]....
        /*0a54*/ 	.word	0x00002fc0
        /*0a58*/ 	.word	0x000000ff
        /*0a5c*/ 	.word	0x00000000
        /*0a60*/ 	.short	0x010a
        /*0a62*/ 	.byte	0x05
	.zero		1


	//   ....[152]....
        /*0a64*/ 	.word	0x00003050
        /*0a68*/ 	.word	0x000000ff
        /*0a6c*/ 	.word	0x00000000
        /*0a70*/ 	.short	0x010a
        /*0a72*/ 	.byte	0x05
	.zero		1


	//   ....[153]....
        /*0a74*/ 	.word	0x000030e0
        /*0a78*/ 	.word	0x000000ff
        /*0a7c*/ 	.word	0x00000000
        /*0a80*/ 	.short	0x010a
        /*0a82*/ 	.byte	0x05
	.zero		1


	//   ....[154]....
        /*0a84*/ 	.word	0x00003170
        /*0a88*/ 	.word	0x000000ff
        /*0a8c*/ 	.word	0x00000000
        /*0a90*/ 	.short	0x010a
        /*0a92*/ 	.byte	0x05
	.zero		1


	//   ....[155]....
        /*0a94*/ 	.word	0x00003200
        /*0a98*/ 	.word	0x000000ff
        /*0a9c*/ 	.word	0x00000000
        /*0aa0*/ 	.short	0x010a
        /*0aa2*/ 	.byte	0x05
	.zero		1


	//   ....[156]....
        /*0aa4*/ 	.word	0x00003290
        /*0aa8*/ 	.word	0x000000ff
        /*0aac*/ 	.word	0x00000000
        /*0ab0*/ 	.short	0x010a
        /*0ab2*/ 	.byte	0x05
	.zero		1


	//   ....[157]....
        /*0ab4*/ 	.word	0x00003320
        /*0ab8*/ 	.word	0x000000ff
        /*0abc*/ 	.word	0x00000000
        /*0ac0*/ 	.short	0x010a
        /*0ac2*/ 	.byte	0x05
	.zero		1


	//   ....[158]....
        /*0ac4*/ 	.word	0x000033b0
        /*0ac8*/ 	.word	0x000000ff
        /*0acc*/ 	.word	0x00000000
        /*0ad0*/ 	.short	0x010a
        /*0ad2*/ 	.byte	0x05
	.zero		1


	//   ....[159]....
        /*0ad4*/ 	.word	0x00003440
        /*0ad8*/ 	.word	0x000000ff
        /*0adc*/ 	.word	0x00000000
        /*0ae0*/ 	.short	0x010a
        /*0ae2*/ 	.byte	0x05
	.zero		1


	//   ....[160]....
        /*0ae4*/ 	.word	0x000034d0
        /*0ae8*/ 	.word	0x000000ff
        /*0aec*/ 	.word	0x00000000
        /*0af0*/ 	.short	0x010a
        /*0af2*/ 	.byte	0x05
	.zero		1


	//   ....[161]....
        /*0af4*/ 	.word	0x00003560
        /*0af8*/ 	.word	0x000000ff
        /*0afc*/ 	.word	0x00000000
        /*0b00*/ 	.short	0x010a
        /*0b02*/ 	.byte	0x05
	.zero		1


	//   ....[162]....
        /*0b04*/ 	.word	0x000035f0
        /*0b08*/ 	.word	0x000000ff
        /*0b0c*/ 	.word	0x00000000
        /*0b10*/ 	.short	0x010a
        /*0b12*/ 	.byte	0x05
	.zero		1


	//   ....[163]....
        /*0b14*/ 	.word	0x00003680
        /*0b18*/ 	.word	0x000000ff
        /*0b1c*/ 	.word	0x00000000
        /*0b20*/ 	.short	0x010a
        /*0b22*/ 	.byte	0x05
	.zero		1


	//   ....[164]....
        /*0b24*/ 	.word	0x00003710
        /*0b28*/ 	.word	0x000000ff
        /*0b2c*/ 	.word	0x00000000
        /*0b30*/ 	.short	0x010a
        /*0b32*/ 	.byte	0x05
	.zero		1


	//   ....[165]....
        /*0b34*/ 	.word	0x000037a0
        /*0b38*/ 	.word	0x000000ff
        /*0b3c*/ 	.word	0x00000000
        /*0b40*/ 	.short	0x010a
        /*0b42*/ 	.byte	0x05
	.zero		1


	//   ....[166]....
        /*0b44*/ 	.word	0x00003830
        /*0b48*/ 	.word	0x000000ff
        /*0b4c*/ 	.word	0x00000000
        /*0b50*/ 	.short	0x010a
        /*0b52*/ 	.byte	0x05
	.zero		1


	//   ....[167]....
        /*0b54*/ 	.word	0x000038c0
        /*0b58*/ 	.word	0x000000ff
        /*0b5c*/ 	.word	0x00000000
        /*0b60*/ 	.short	0x010a
        /*0b62*/ 	.byte	0x05
	.zero		1


	//   ....[168]....
        /*0b64*/ 	.word	0x00003950
        /*0b68*/ 	.word	0x000000ff
        /*0b6c*/ 	.word	0x00000000
        /*0b70*/ 	.short	0x010a
        /*0b72*/ 	.byte	0x05
	.zero		1


	//   ....[169]....
        /*0b74*/ 	.word	0x000039e0
        /*0b78*/ 	.word	0x000000ff
        /*0b7c*/ 	.word	0x00000000
        /*0b80*/ 	.short	0x010a
        /*0b82*/ 	.byte	0x05
	.zero		1


	//   ....[170]....
        /*0b84*/ 	.word	0x00003a70
        /*0b88*/ 	.word	0x000000ff
        /*0b8c*/ 	.word	0x00000000
        /*0b90*/ 	.short	0x010a
        /*0b92*/ 	.byte	0x05
	.zero		1


	//   ....[171]....
        /*0b94*/ 	.word	0x00003b00
        /*0b98*/ 	.word	0x000000ff
        /*0b9c*/ 	.word	0x00000000
        /*0ba0*/ 	.short	0x010a
        /*0ba2*/ 	.byte	0x05
	.zero		1


	//   ....[172]....
        /*0ba4*/ 	.word	0x00003b90
        /*0ba8*/ 	.word	0x000000ff
        /*0bac*/ 	.word	0x00000000
        /*0bb0*/ 	.short	0x010a
        /*0bb2*/ 	.byte	0x05
	.zero		1


	//   ....[173]....
        /*0bb4*/ 	.word	0x00003c20
        /*0bb8*/ 	.word	0x000000ff
        /*0bbc*/ 	.word	0x00000000
        /*0bc0*/ 	.short	0x010a
        /*0bc2*/ 	.byte	0x05
	.zero		1


	//   ....[174]....
        /*0bc4*/ 	.word	0x00003cb0
        /*0bc8*/ 	.word	0x000000ff
        /*0bcc*/ 	.word	0x00000000
        /*0bd0*/ 	.short	0x010a
        /*0bd2*/ 	.byte	0x05
	.zero		1


	//   ....[175]....
        /*0bd4*/ 	.word	0x00003d40
        /*0bd8*/ 	.word	0x000000ff
        /*0bdc*/ 	.word	0x00000000
        /*0be0*/ 	.short	0x010a
        /*0be2*/ 	.byte	0x05
	.zero		1


	//   ....[176]....
        /*0be4*/ 	.word	0x00003dd0
        /*0be8*/ 	.word	0x000000ff
        /*0bec*/ 	.word	0x00000000
        /*0bf0*/ 	.short	0x010a
        /*0bf2*/ 	.byte	0x05
	.zero		1


	//   ....[177]....
        /*0bf4*/ 	.word	0x00003e60
        /*0bf8*/ 	.word	0x000000ff
        /*0bfc*/ 	.word	0x00000000
        /*0c00*/ 	.short	0x010a
        /*0c02*/ 	.byte	0x05
	.zero		1


	//   ....[178]....
        /*0c04*/ 	.word	0x00003ef0
        /*0c08*/ 	.word	0x000000ff
        /*0c0c*/ 	.word	0x00000000
        /*0c10*/ 	.short	0x010a
        /*0c12*/ 	.byte	0x05
	.zero		1


	//   ....[179]....
        /*0c14*/ 	.word	0x00003f80
        /*0c18*/ 	.word	0x000000ff
        /*0c1c*/ 	.word	0x00000000
        /*0c20*/ 	.short	0x010a
        /*0c22*/ 	.byte	0x05
	.zero		1


	//   ....[180]....
        /*0c24*/ 	.word	0x00004010
        /*0c28*/ 	.word	0x000000ff
        /*0c2c*/ 	.word	0x00000000
        /*0c30*/ 	.short	0x010a
        /*0c32*/ 	.byte	0x05
	.zero		1


	//   ....[181]....
        /*0c34*/ 	.word	0x000040a0
        /*0c38*/ 	.word	0x000000ff
        /*0c3c*/ 	.word	0x00000000
        /*0c40*/ 	.short	0x010a
        /*0c42*/ 	.byte	0x05
	.zero		1


	//   ....[182]....
        /*0c44*/ 	.word	0x00004130
        /*0c48*/ 	.word	0x000000ff
        /*0c4c*/ 	.word	0x00000000
        /*0c50*/ 	.short	0x010a
        /*0c52*/ 	.byte	0x05
	.zero		1


	//   ....[183]....
        /*0c54*/ 	.word	0x000041c0
        /*0c58*/ 	.word	0x000000ff
        /*0c5c*/ 	.word	0x00000000
        /*0c60*/ 	.short	0x010a
        /*0c62*/ 	.byte	0x05
	.zero		1


	//   ....[184]....
        /*0c64*/ 	.word	0x00004250
        /*0c68*/ 	.word	0x000000ff
        /*0c6c*/ 	.word	0x00000000
        /*0c70*/ 	.short	0x010a
        /*0c72*/ 	.byte	0x05
	.zero		1


	//   ....[185]....
        /*0c74*/ 	.word	0x000042e0
        /*0c78*/ 	.word	0x000000ff
        /*0c7c*/ 	.word	0x00000000
        /*0c80*/ 	.short	0x010a
        /*0c82*/ 	.byte	0x05
	.zero		1


	//   ....[186]....
        /*0c84*/ 	.word	0x00004370
        /*0c88*/ 	.word	0x000000ff
        /*0c8c*/ 	.word	0x00000000
        /*0c90*/ 	.short	0x010a
        /*0c92*/ 	.byte	0x05
	.zero		1


	//   ....[187]....
        /*0c94*/ 	.word	0x00004400
        /*0c98*/ 	.word	0x000000ff
        /*0c9c*/ 	.word	0x00000000
        /*0ca0*/ 	.short	0x010a
        /*0ca2*/ 	.byte	0x05
	.zero		1


	//   ....[188]....
        /*0ca4*/ 	.word	0x00004490
        /*0ca8*/ 	.word	0x000000ff
        /*0cac*/ 	.word	0x00000000
        /*0cb0*/ 	.short	0x010a
        /*0cb2*/ 	.byte	0x05
	.zero		1


	//   ....[189]....
        /*0cb4*/ 	.word	0x00004520
        /*0cb8*/ 	.word	0x000000ff
        /*0cbc*/ 	.word	0x00000000
        /*0cc0*/ 	.short	0x010a
        /*0cc2*/ 	.byte	0x05
	.zero		1


	//   ....[190]....
        /*0cc4*/ 	.word	0x000045b0
        /*0cc8*/ 	.word	0x000000ff
        /*0ccc*/ 	.word	0x00000000
        /*0cd0*/ 	.short	0x010a
        /*0cd2*/ 	.byte	0x05
	.zero		1


	//   ....[191]....
        /*0cd4*/ 	.word	0x00004640
        /*0cd8*/ 	.word	0x000000ff
        /*0cdc*/ 	.word	0x00000000
        /*0ce0*/ 	.short	0x010a
        /*0ce2*/ 	.byte	0x05
	.zero		1


	//   ....[192]....
        /*0ce4*/ 	.word	0x000046e0
        /*0ce8*/ 	.word	0x00000000
        /*0cec*/ 	.word	0x00000000
        /*0cf0*/ 	.short	0x010a
        /*0cf2*/ 	.byte	0xff
	.zero		1


	//   ....[193]....
        /*0cf4*/ 	.word	0x00004800
        /*0cf8*/ 	.word	0x00000000
        /*0cfc*/ 	.word	0x000003e0
        /*0d00*/ 	.short	0x010a
        /*0d02*/ 	.byte	0xff
	.zero		1


	//   ....[194]....
        /*0d04*/ 	.word	0x00004860
        /*0d08*/ 	.word	0x00000004
        /*0d0c*/ 	.word	0x00000000
        /*0d10*/ 	.short	0x0101
        /*0d12*/ 	.byte	0xff
	.zero		1


	//   ....[195]....
        /*0d14*/ 	.word	0x00004880
        /*0d18*/ 	.word	0x000000ff
        /*0d1c*/ 	.word	0x00000390
        /*0d20*/ 	.short	0x010a
        /*0d22*/ 	.byte	0x05
	.zero		1


	//   ....[196]....
        /*0d24*/ 	.word	0x000049a0
        /*0d28*/ 	.word	0x00000000
        /*0d2c*/ 	.word	0x00000380
        /*0d30*/ 	.short	0x010a
        /*0d32*/ 	.byte	0xff
	.zero		1


	//   ....[197]....
        /*0d34*/ 	.word	0x00004ab0
        /*0d38*/ 	.word	0x00000000
        /*0d3c*/ 	.word	0x00000000
        /*0d40*/ 	.short	0x0101
        /*0d42*/ 	.byte	0xff
	.zero		1


	//   ....[198]....
        /*0d44*/ 	.word	0x00004b40
        /*0d48*/ 	.word	0x000000ff
        /*0d4c*/ 	.word	0x00000390
        /*0d50*/ 	.short	0x0106
        /*0d52*/ 	.byte	0x05
	.zero		1


	//   ....[199]....
        /*0d54*/ 	.word	0x00004b60
        /*0d58*/ 	.word	0x000000ff
        /*0d5c*/ 	.word	0x00000390
        /*0d60*/ 	.short	0x010a
        /*0d62*/ 	.byte	0x05
	.zero		1


	//   ....[200]....
        /*0d64*/ 	.word	0x00004bf0
        /*0d68*/ 	.word	0x000000ff
        /*0d6c*/ 	.word	0x00000390
        /*0d70*/ 	.short	0x0106
        /*0d72*/ 	.byte	0x04
	.zero		1


	//   ....[201]....
        /*0d74*/ 	.word	0x00004c30
        /*0d78*/ 	.word	0x00000000
        /*0d7c*/ 	.word	0x00000390
        /*0d80*/ 	.short	0x010a
        /*0d82*/ 	.byte	0xff
	.zero		1


	//   ....[202]....
        /*0d84*/ 	.word	0x000050f0
        /*0d88*/ 	.word	0x00000000
        /*0d8c*/ 	.word	0x00000380
        /*0d90*/ 	.short	0x010a
        /*0d92*/ 	.byte	0xff
	.zero		1


	//   ....[203]....
        /*0d94*/ 	.word	0x000051f0
        /*0d98*/ 	.word	0x00000003
        /*0d9c*/ 	.word	0x00000000
        /*0da0*/ 	.short	0x0101
        /*0da2*/ 	.byte	0xff
	.zero		1


	//   ....[204]....
        /*0da4*/ 	.word	0x00005200
        /*0da8*/ 	.word	0x000000ff
        /*0dac*/ 	.word	0x00000000
        /*0db0*/ 	.short	0x010a
        /*0db2*/ 	.byte	0x04
	.zero		1


	//   ....[205]....
        /*0db4*/ 	.word	0x00005220
        /*0db8*/ 	.word	0x000000ff
        /*0dbc*/ 	.word	0x000003c0
        /*0dc0*/ 	.short	0x010a
        /*0dc2*/ 	.byte	0x09
	.zero		1


	//   ....[206]....
        /*0dc4*/ 	.word	0x00005360
        /*0dc8*/ 	.word	0x000000ff
        /*0dcc*/ 	.word	0x00000000
        /*0dd0*/ 	.short	0x010a
        /*0dd2*/ 	.byte	0x07
	.zero		1


	//   ....[207]....
        /*0dd4*/ 	.word	0x00005460
        /*0dd8*/ 	.word	0x000000ff
        /*0ddc*/ 	.word	0x00000000
        /*0de0*/ 	.short	0x010a
        /*0de2*/ 	.byte	0x04
	.zero		1


	//   ....[208]....
        /*0de4*/ 	.word	0x00005650
        /*0de8*/ 	.word	0x000000ff
        /*0dec*/ 	.word	0x00000000
        /*0df0*/ 	.short	0x010a
        /*0df2*/ 	.byte	0x05
	.zero		1


	//   ....[209]....
        /*0df4*/ 	.word	0x000056e0
        /*0df8*/ 	.word	0x000000ff
        /*0dfc*/ 	.word	0x00000000
        /*0e00*/ 	.short	0x010a
        /*0e02*/ 	.byte	0x05
	.zero		1


	//   ....[210]....
        /*0e04*/ 	.word	0x00005770
        /*0e08*/ 	.word	0x000000ff
        /*0e0c*/ 	.word	0x00000000
        /*0e10*/ 	.short	0x010a
        /*0e12*/ 	.byte	0x05
	.zero		1


	//   ....[211]....
        /*0e14*/ 	.word	0x00005800
        /*0e18*/ 	.word	0x000000ff
        /*0e1c*/ 	.word	0x00000000
        /*0e20*/ 	.short	0x010a
        /*0e22*/ 	.byte	0x07
	.zero		1


	//   ....[212]....
        /*0e24*/ 	.word	0x00005c40
        /*0e28*/ 	.word	0x00000000
        /*0e2c*/ 	.word	0x00000380
        /*0e30*/ 	.short	0x010a
        /*0e32*/ 	.byte	0xff
	.zero		1


	//   ....[213]....
        /*0e34*/ 	.word	0x00005d30
        /*0e38*/ 	.word	0x00000000
        /*0e3c*/ 	.word	0x00000000
        /*0e40*/ 	.short	0x0101
        /*0e42*/ 	.byte	0xff
	.zero		1


	//   ....[214]....
        /*0e44*/ 	.word	0x00006050
        /*0e48*/ 	.word	0x000000ff
        /*0e4c*/ 	.word	0x00000378
        /*0e50*/ 	.short	0x010a
        /*0e52*/ 	.byte	0x06
	.zero		1


	//   ....[215]....
        /*0e54*/ 	.word	0x000061d0
        /*0e58*/ 	.word	0x000000ff
        /*0e5c*/ 	.word	0x00000368
        /*0e60*/ 	.short	0x010a
        /*0e62*/ 	.byte	0x06
	.zero		1


	//   ....[216]....
        /*0e64*/ 	.word	0x00006500
        /*0e68*/ 	.word	0x000000ff
        /*0e6c*/ 	.word	0x00000360
        /*0e70*/ 	.short	0x010b
        /*0e72*/ 	.byte	0x06
	.zero		1


	//   ....[217]....
        /*0e74*/ 	.word	0x00006520
        /*0e78*/ 	.word	0x000000ff
        /*0e7c*/ 	.word	0x00000000
        /*0e80*/ 	.short	0x0101
        /*0e82*/ 	.byte	0x25
	.zero		1


	//   ....[218]....
        /*0e84*/ 	.word	0x00006560
        /*0e88*/ 	.word	0x00000000
        /*0e8c*/ 	.word	0x00000368
        /*0e90*/ 	.short	0x010a
        /*0e92*/ 	.byte	0xff
	.zero		1


	//   ....[219]....
        /*0e94*/ 	.word	0x000068c0
        /*0e98*/ 	.word	0x00000000
        /*0e9c*/ 	.word	0x00000380
        /*0ea0*/ 	.short	0x010a
        /*0ea2*/ 	.byte	0xff
	.zero		1


	//   ....[220]....
        /*0ea4*/ 	.word	0x000069d0
        /*0ea8*/ 	.word	0x00000000
        /*0eac*/ 	.word	0x00000000
        /*0eb0*/ 	.short	0x0101
        /*0eb2*/ 	.byte	0xff
	.zero		1


	//   ....[221]....
        /*0eb4*/ 	.word	0x00007380
        /*0eb8*/ 	.word	0x000000ff
        /*0ebc*/ 	.word	0x00000360
        /*0ec0*/ 	.short	0x010a
        /*0ec2*/ 	.byte	0x2b
	.zero		1


	//   ....[222]....
        /*0ec4*/ 	.word	0x000073a0
        /*0ec8*/ 	.word	0x0000005c
        /*0ecc*/ 	.word	0x000003a0
        /*0ed0*/ 	.short	0x010a
        /*0ed2*/ 	.byte	0xff
	.zero		1


	//   ....[223]....
        /*0ed4*/ 	.word	0x000074f0
        /*0ed8*/ 	.word	0x000000ff
        /*0edc*/ 	.word	0x00000360
        /*0ee0*/ 	.short	0x010a
        /*0ee2*/ 	.byte	0x2b
	.zero		1


	//   ....[224]....
        /*0ee4*/ 	.word	0x000075d0
        /*0ee8*/ 	.word	0x000000ff
        /*0eec*/ 	.word	0x00000000
        /*0ef0*/ 	.short	0x0101
        /*0ef2*/ 	.byte	0x04
	.zero		1


	//   ....[225]....
        /*0ef4*/ 	.word	0x00007630
        /*0ef8*/ 	.word	0x0000005c
        /*0efc*/ 	.word	0x000003a0
        /*0f00*/ 	.short	0x010a
        /*0f02*/ 	.byte	0xff
	.zero		1


	//   ....[226]....
        /*0f04*/ 	.word	0x00007990
        /*0f08*/ 	.word	0x000000ff
        /*0f0c*/ 	.word	0x00000000
        /*0f10*/ 	.short	0x0101
        /*0f12*/ 	.byte	0x05
	.zero		1


	//   ....[227]....
        /*0f14*/ 	.word	0x00008300
        /*0f18*/ 	.word	0x00000003
        /*0f1c*/ 	.word	0x000003f0
        /*0f20*/ 	.short	0x010a
        /*0f22*/ 	.byte	0xff
	.zero		1


	//   ....[228]....
        /*0f24*/ 	.word	0x00008360
        /*0f28*/ 	.word	0x00000002
        /*0f2c*/ 	.word	0x000001b0
        /*0f30*/ 	.short	0x010a
        /*0f32*/ 	.byte	0xff
	.zero		1


	//   ....[229]....
        /*0f34*/ 	.word	0x000083c0
        /*0f38*/ 	.word	0x00000002
        /*0f3c*/ 	.word	0x000001b0
        /*0f40*/ 	.short	0x010a
        /*0f42*/ 	.byte	0xff
	.zero		1


	//   ....[230]....
        /*0f44*/ 	.word	0x00008410
        /*0f48*/ 	.word	0x00000002
        /*0f4c*/ 	.word	0x00000380
        /*0f50*/ 	.short	0x010a
        /*0f52*/ 	.byte	0xff
	.zero		1


	//   ....[231]....
        /*0f54*/ 	.word	0x00008470
        /*0f58*/ 	.word	0x00000000
        /*0f5c*/ 	.word	0x00000000
        /*0f60*/ 	.short	0x010a
        /*0f62*/ 	.byte	0xff
	.zero		1


	//   ....[232]....
        /*0f64*/ 	.word	0x000084d0
        /*0f68*/ 	.word	0x00000000
        /*0f6c*/ 	.word	0x00000000
        /*0f70*/ 	.short	0x010a
        /*0f72*/ 	.byte	0xff
	.zero		1


	//   ....[233]....
        /*0f74*/ 	.word	0x00008530
        /*0f78*/ 	.word	0x00000000
        /*0f7c*/ 	.word	0x00000000
        /*0f80*/ 	.short	0x010a
        /*0f82*/ 	.byte	0xff
	.zero		1


	//   ....[234]....
        /*0f84*/ 	.word	0x00008590
        /*0f88*/ 	.word	0x00000000
        /*0f8c*/ 	.word	0x00000000
        /*0f90*/ 	.short	0x010a
        /*0f92*/ 	.byte	0xff
	.zero		1


	//   ....[235]....
        /*0f94*/ 	.word	0x000085f0
        /*0f98*/ 	.word	0x00000000
        /*0f9c*/ 	.word	0x00000000
        /*0fa0*/ 	.short	0x010a
        /*0fa2*/ 	.byte	0xff
	.zero		1


	//   ....[236]....
        /*0fa4*/ 	.word	0x00008650
        /*0fa8*/ 	.word	0x00000000
        /*0fac*/ 	.word	0x00000000
        /*0fb0*/ 	.short	0x010a
        /*0fb2*/ 	.byte	0xff
	.zero		1


	//   ....[237]....
        /*0fb4*/ 	.word	0x000086b0
        /*0fb8*/ 	.word	0x00000000
        /*0fbc*/ 	.word	0x00000000
        /*0fc0*/ 	.short	0x010a
        /*0fc2*/ 	.byte	0xff
	.zero		1


	//   ....[238]....
        /*0fc4*/ 	.word	0x00008710
        /*0fc8*/ 	.word	0x00000000
        /*0fcc*/ 	.word	0x00000000
        /*0fd0*/ 	.short	0x010a
        /*0fd2*/ 	.byte	0xff
	.zero		1


	//   ....[239]....
        /*0fd4*/ 	.word	0x00008770
        /*0fd8*/ 	.word	0x00000000
        /*0fdc*/ 	.word	0x00000000
        /*0fe0*/ 	.short	0x010a
        /*0fe2*/ 	.byte	0xff
	.zero		1


	//   ....[240]....
        /*0fe4*/ 	.word	0x000087d0
        /*0fe8*/ 	.word	0x00000000
        /*0fec*/ 	.word	0x00000000
        /*0ff0*/ 	.short	0x010a
        /*0ff2*/ 	.byte	0xff
	.zero		1


	//   ....[241]....
        /*0ff4*/ 	.word	0x00008830
        /*0ff8*/ 	.word	0x00000000
        /*0ffc*/ 	.word	0x00000000
        /*1000*/ 	.short	0x010a
        /*1002*/ 	.byte	0xff
	.zero		1


	//   ....[242]....
        /*1004*/ 	.word	0x00008890
        /*1008*/ 	.word	0x00000000
        /*100c*/ 	.word	0x00000000
        /*1010*/ 	.short	0x010a
        /*1012*/ 	.byte	0xff
	.zero		1


	//   ....[243]....
        /*1014*/ 	.word	0x000088f0
        /*1018*/ 	.word	0x00000000
        /*101c*/ 	.word	0x00000000
        /*1020*/ 	.short	0x010a
        /*1022*/ 	.byte	0xff
	.zero		1


	//   ....[244]....
        /*1024*/ 	.word	0x00008950
        /*1028*/ 	.word	0x00000000
        /*102c*/ 	.word	0x00000000
        /*1030*/ 	.short	0x010a
        /*1032*/ 	.byte	0xff
	.zero		1


	//   ....[245]....
        /*1034*/ 	.word	0x000089b0
        /*1038*/ 	.word	0x00000000
        /*103c*/ 	.word	0x00000000
        /*1040*/ 	.short	0x010a
        /*1042*/ 	.byte	0xff
	.zero		1


	//   ....[246]....
        /*1044*/ 	.word	0x00008a10
        /*1048*/ 	.word	0x00000000
        /*104c*/ 	.word	0x00000000
        /*1050*/ 	.short	0x010a
        /*1052*/ 	.byte	0xff
	.zero		1


	//   ....[247]....
        /*1054*/ 	.word	0x00008a70
        /*1058*/ 	.word	0x00000000
        /*105c*/ 	.word	0x00000000
        /*1060*/ 	.short	0x010a
        /*1062*/ 	.byte	0xff
	.zero		1


	//   ....[248]....
        /*1064*/ 	.word	0x00008ad0
        /*1068*/ 	.word	0x00000000
        /*106c*/ 	.word	0x00000000
        /*1070*/ 	.short	0x010a
        /*1072*/ 	.byte	0xff
	.zero		1


	//   ....[249]....
        /*1074*/ 	.word	0x00008b30
        /*1078*/ 	.word	0x00000000
        /*107c*/ 	.word	0x00000000
        /*1080*/ 	.short	0x010a
        /*1082*/ 	.byte	0xff
	.zero		1


	//   ....[250]....
        /*1084*/ 	.word	0x00008b90
        /*1088*/ 	.word	0x00000000
        /*108c*/ 	.word	0x00000000
        /*1090*/ 	.short	0x010a
        /*1092*/ 	.byte	0xff
	.zero		1


	//   ....[251]....
        /*1094*/ 	.word	0x00008bf0
        /*1098*/ 	.word	0x00000000
        /*109c*/ 	.word	0x00000000
        /*10a0*/ 	.short	0x010a
        /*10a2*/ 	.byte	0xff
	.zero		1


	//   ....[252]....
        /*10a4*/ 	.word	0x00008c50
        /*10a8*/ 	.word	0x00000000
        /*10ac*/ 	.word	0x00000000
        /*10b0*/ 	.short	0x010a
        /*10b2*/ 	.byte	0xff
	.zero		1


	//   ....[253]....
        /*10b4*/ 	.word	0x00008cb0
        /*10b8*/ 	.word	0x00000000
        /*10bc*/ 	.word	0x00000000
        /*10c0*/ 	.short	0x010a
        /*10c2*/ 	.byte	0xff
	.zero		1


	//   ....[254]....
        /*10c4*/ 	.word	0x00008d10
        /*10c8*/ 	.word	0x00000000
        /*10cc*/ 	.word	0x00000000
        /*10d0*/ 	.short	0x010a
        /*10d2*/ 	.byte	0xff
	.zero		1


	//   ....[255]....
        /*10d4*/ 	.word	0x00008d70
        /*10d8*/ 	.word	0x00000000
        /*10dc*/ 	.word	0x00000000
        /*10e0*/ 	.short	0x010a
        /*10e2*/ 	.byte	0xff
	.zero		1


	//   ....[0]....
        /*10e4*/ 	.word	0x00008dd0
        /*10e8*/ 	.word	0x00000000
        /*10ec*/ 	.word	0x00000000
        /*10f0*/ 	.short	0x010a
        /*10f2*/ 	.byte	0xff
	.zero		1


	//   ....[1]....
        /*10f4*/ 	.word	0x00008e30
        /*10f8*/ 	.word	0x00000000
        /*10fc*/ 	.word	0x00000000
        /*1100*/ 	.short	0x010a
        /*1102*/ 	.byte	0xff
	.zero		1


	//   ....[2]....
        /*1104*/ 	.word	0x00008e90
        /*1108*/ 	.word	0x00000000
        /*110c*/ 	.word	0x00000000
        /*1110*/ 	.short	0x010a
        /*1112*/ 	.byte	0xff
	.zero		1


	//   ....[3]....
        /*1114*/ 	.word	0x00008ef0
        /*1118*/ 	.word	0x00000000
        /*111c*/ 	.word	0x00000000
        /*1120*/ 	.short	0x010a
        /*1122*/ 	.byte	0xff
	.zero		1


	//   ....[4]....
        /*1124*/ 	.word	0x00008f50
        /*1128*/ 	.word	0x00000000
        /*112c*/ 	.word	0x00000000
        /*1130*/ 	.short	0x010a
        /*1132*/ 	.byte	0xff
	.zero		1


	//   ....[5]....
        /*1134*/ 	.word	0x00008fb0
        /*1138*/ 	.word	0x00000000
        /*113c*/ 	.word	0x00000000
        /*1140*/ 	.short	0x010a
        /*1142*/ 	.byte	0xff
	.zero		1


	//   ....[6]....
        /*1144*/ 	.word	0x00009010
        /*1148*/ 	.word	0x00000000
        /*114c*/ 	.word	0x00000000
        /*1150*/ 	.short	0x010a
        /*1152*/ 	.byte	0xff
	.zero		1


	//   ....[7]....
        /*1154*/ 	.word	0x00009070
        /*1158*/ 	.word	0x00000000
        /*115c*/ 	.word	0x00000000
        /*1160*/ 	.short	0x010a
        /*1162*/ 	.byte	0xff
	.zero		1


	//   ....[8]....
        /*1164*/ 	.word	0x000090d0
        /*1168*/ 	.word	0x00000000
        /*116c*/ 	.word	0x00000000
        /*1170*/ 	.short	0x010a
        /*1172*/ 	.byte	0xff
	.zero		1


	//   ....[9]....
        /*1174*/ 	.word	0x00009130
        /*1178*/ 	.word	0x00000000
        /*117c*/ 	.word	0x00000000
        /*1180*/ 	.short	0x010a
        /*1182*/ 	.byte	0xff
	.zero		1


	//   ....[10]....
        /*1184*/ 	.word	0x00009190
        /*1188*/ 	.word	0x00000000
        /*118c*/ 	.word	0x00000000
        /*1190*/ 	.short	0x010a
        /*1192*/ 	.byte	0xff
	.zero		1


	//   ....[11]....
        /*1194*/ 	.word	0x000091f0
        /*1198*/ 	.word	0x00000000
        /*119c*/ 	.word	0x00000000
        /*11a0*/ 	.short	0x010a
        /*11a2*/ 	.byte	0xff
	.zero		1


	//   ....[12]....
        /*11a4*/ 	.word	0x00009250
        /*11a8*/ 	.word	0x00000000
        /*11ac*/ 	.word	0x00000000
        /*11b0*/ 	.short	0x010a
        /*11b2*/ 	.byte	0xff
	.zero		1


	//   ....[13]....
        /*11b4*/ 	.word	0x000092b0
        /*11b8*/ 	.word	0x00000000
        /*11bc*/ 	.word	0x00000000
        /*11c0*/ 	.short	0x010a
        /*11c2*/ 	.byte	0xff
	.zero		1


	//   ....[14]....
        /*11c4*/ 	.word	0x00009310
        /*11c8*/ 	.word	0x00000000
        /*11cc*/ 	.word	0x00000000
        /*11d0*/ 	.short	0x010a
        /*11d2*/ 	.byte	0xff
	.zero		1


	//   ....[15]....
        /*11d4*/ 	.word	0x00009370
        /*11d8*/ 	.word	0x00000000
        /*11dc*/ 	.word	0x00000000
        /*11e0*/ 	.short	0x010a
        /*11e2*/ 	.byte	0xff
	.zero		1


	//   ....[16]....
        /*11e4*/ 	.word	0x000093d0
        /*11e8*/ 	.word	0x00000000
        /*11ec*/ 	.word	0x00000000
        /*11f0*/ 	.short	0x010a
        /*11f2*/ 	.byte	0xff
	.zero		1


	//   ....[17]....
        /*11f4*/ 	.word	0x00009430
        /*11f8*/ 	.word	0x00000000
        /*11fc*/ 	.word	0x00000000
        /*1200*/ 	.short	0x010a
        /*1202*/ 	.byte	0xff
	.zero		1


	//   ....[18]....
        /*1204*/ 	.word	0x00009490
        /*1208*/ 	.word	0x00000000
        /*120c*/ 	.word	0x00000000
        /*1210*/ 	.short	0x010a
        /*1212*/ 	.byte	0xff
	.zero		1


	//   ....[19]....
        /*1214*/ 	.word	0x000094f0
        /*1218*/ 	.word	0x00000000
        /*121c*/ 	.word	0x00000000
        /*1220*/ 	.short	0x010a
        /*1222*/ 	.byte	0xff
	.zero		1


	//   ....[20]....
        /*1224*/ 	.word	0x00009550
        /*1228*/ 	.word	0x00000000
        /*122c*/ 	.word	0x00000000
        /*1230*/ 	.short	0x010a
        /*1232*/ 	.byte	0xff
	.zero		1


	//   ....[21]....
        /*1234*/ 	.word	0x000095b0
        /*1238*/ 	.word	0x00000000
        /*123c*/ 	.word	0x00000000
        /*1240*/ 	.short	0x010a
        /*1242*/ 	.byte	0xff
	.zero		1


	//   ....[22]....
        /*1244*/ 	.word	0x00009610
        /*1248*/ 	.word	0x00000000
        /*124c*/ 	.word	0x00000000
        /*1250*/ 	.short	0x010a
        /*1252*/ 	.byte	0xff
	.zero		1


	//   ....[23]....
        /*1254*/ 	.word	0x00009670
        /*1258*/ 	.word	0x00000000
        /*125c*/ 	.word	0x00000000
        /*1260*/ 	.short	0x010a
        /*1262*/ 	.byte	0xff
	.zero		1


	//   ....[24]....
        /*1264*/ 	.word	0x000096d0
        /*1268*/ 	.word	0x00000000
        /*126c*/ 	.word	0x00000000
        /*1270*/ 	.short	0x010a
        /*1272*/ 	.byte	0xff
	.zero		1


	//   ....[25]....
        /*1274*/ 	.word	0x00009730
        /*1278*/ 	.word	0x00000000
        /*127c*/ 	.word	0x00000000
        /*1280*/ 	.short	0x010a
        /*1282*/ 	.byte	0xff
	.zero		1


	//   ....[26]....
        /*1284*/ 	.word	0x00009790
        /*1288*/ 	.word	0x00000000
        /*128c*/ 	.word	0x00000000
        /*1290*/ 	.short	0x010a
        /*1292*/ 	.byte	0xff
	.zero		1


	//   ....[27]....
        /*1294*/ 	.word	0x000097f0
        /*1298*/ 	.word	0x00000000
        /*129c*/ 	.word	0x00000000
        /*12a0*/ 	.short	0x010a
        /*12a2*/ 	.byte	0xff
	.zero		1


	//   ....[28]....
        /*12a4*/ 	.word	0x00009840
        /*12a8*/ 	.word	0x00000000
        /*12ac*/ 	.word	0x000003e0
        /*12b0*/ 	.short	0x010a
        /*12b2*/ 	.byte	0xff
	.zero		1


	//   ....[29]....
        /*12b4*/ 	.word	0x000098a0
        /*12b8*/ 	.word	0x00000000
        /*12bc*/ 	.word	0x00000390
        /*12c0*/ 	.short	0x010a
        /*12c2*/ 	.byte	0xff
	.zero		1


	//   ....[30]....
        /*12c4*/ 	.word	0x000098f0
        /*12c8*/ 	.word	0x00000000
        /*12cc*/ 	.word	0x00000380
        /*12d0*/ 	.short	0x010a
        /*12d2*/ 	.byte	0xff
	.zero		1


	//   ....[31]....
        /*12d4*/ 	.word	0x00009950
        /*12d8*/ 	.word	0x00000000
        /*12dc*/ 	.word	0x00000390
        /*12e0*/ 	.short	0x010a
        /*12e2*/ 	.byte	0xff
	.zero		1


	//   ....[32]....
        /*12e4*/ 	.word	0x000099a0
        /*12e8*/ 	.word	0x00000000
        /*12ec*/ 	.word	0x00000380
        /*12f0*/ 	.short	0x010a
        /*12f2*/ 	.byte	0xff
	.zero		1


	//   ....[33]....
        /*12f4*/ 	.word	0x00009a00
        /*12f8*/ 	.word	0x00000003
        /*12fc*/ 	.word	0x000003c0
        /*1300*/ 	.short	0x010a
        /*1302*/ 	.byte	0xff
	.zero		1


	//   ....[34]....
        /*1304*/ 	.word	0x00009a60
        /*1308*/ 	.word	0x00000000
        /*130c*/ 	.word	0x00000000
        /*1310*/ 	.short	0x010a
        /*1312*/ 	.byte	0xff
	.zero		1


	//   ....[35]....
        /*1314*/ 	.word	0x00009ac0
        /*1318*/ 	.word	0x00000000
        /*131c*/ 	.word	0x00000000
        /*1320*/ 	.short	0x010a
        /*1322*/ 	.byte	0xff
	.zero		1


	//   ....[36]....
        /*1324*/ 	.word	0x00009b20
        /*1328*/ 	.word	0x00000000
        /*132c*/ 	.word	0x00000000
        /*1330*/ 	.short	0x010a
        /*1332*/ 	.byte	0xff
	.zero		1


	//   ....[37]....
        /*1334*/ 	.word	0x00009b80
        /*1338*/ 	.word	0x00000000
        /*133c*/ 	.word	0x00000000
        /*1340*/ 	.short	0x010a
        /*1342*/ 	.byte	0xff
	.zero		1


	//   ....[38]....
        /*1344*/ 	.word	0x00009be0
        /*1348*/ 	.word	0x00000000
        /*134c*/ 	.word	0x00000000
        /*1350*/ 	.short	0x010a
        /*1352*/ 	.byte	0xff
	.zero		1


	//   ....[39]....
        /*1354*/ 	.word	0x00009c30
        /*1358*/ 	.word	0x00000000
        /*135c*/ 	.word	0x00000380
        /*1360*/ 	.short	0x010a
        /*1362*/ 	.byte	0xff
	.zero		1


	//   ....[40]....
        /*1364*/ 	.word	0x00009c90
        /*1368*/ 	.word	0x00000000
        /*136c*/ 	.word	0x00000378
        /*1370*/ 	.short	0x010a
        /*1372*/ 	.byte	0xff
	.zero		1


	//   ....[41]....
        /*1374*/ 	.word	0x00009cf0
        /*1378*/ 	.word	0x00000003
        /*137c*/ 	.word	0x00000368
        /*1380*/ 	.short	0x010a
        /*1382*/ 	.byte	0xff
	.zero		1


	//   ....[42]....
        /*1384*/ 	.word	0x00009d40
        /*1388*/ 	.word	0x00000000
        /*138c*/ 	.word	0x00000380
        /*1390*/ 	.short	0x010a
        /*1392*/ 	.byte	0xff
	.zero		1


	//   ....[43]....
        /*1394*/ 	.word	0x00009da0
        /*1398*/ 	.word	0x00000000
        /*139c*/ 	.word	0x00000360
        /*13a0*/ 	.short	0x010a
        /*13a2*/ 	.byte	0xff
	.zero		1


	//   ....[44]....
        /*13a4*/ 	.word	0x00009df0
        /*13a8*/ 	.word	0x0000005c
        /*13ac*/ 	.word	0x000003a0
        /*13b0*/ 	.short	0x010a
        /*13b2*/ 	.byte	0xff
	.zero		1


	//----- nvinfo : EIATTR_NUM_MBARRIERS
	.align		4
.L_47:
        /*13b4*/ 	.byte	0x03, 0x38
        /*13b6*/ 	.short	0x0080


	//----- nvinfo : EIATTR_EXIT_INSTR_OFFSETS
	.align		4
        /*13b8*/ 	.byte	0x04, 0x1c
        /*13ba*/ 	.short	(.L_49 - .L_48)


	//   ....[0]....
.L_48:
        /*13bc*/ 	.word	0x00004710


	//   ....[1]....
        /*13c0*/ 	.word	0x00004c00


	//   ....[2]....
        /*13c4*/ 	.word	0x00004c60


	//   ....[3]....
        /*13c8*/ 	.word	0x00005a60


	//   ....[4]....
        /*13cc*/ 	.word	0x00006590


	//   ....[5]....
        /*13d0*/ 	.word	0x000065d0


	//   ....[6]....
        /*13d4*/ 	.word	0x000082f0


	//----- nvinfo : EIATTR_MAX_THREADS
	.align		4
.L_49:
        /*13d8*/ 	.byte	0x04, 0x05
        /*13da*/ 	.short	(.L_51 - .L_50)
.L_50:
        /*13dc*/ 	.word	0x00000100
        /*13e0*/ 	.word	0x00000001
        /*13e4*/ 	.word	0x00000001


	//----- nvinfo : EIATTR_CRS_STACK_SIZE
	.align		4
.L_51:
        /*13e8*/ 	.byte	0x04, 0x1e
        /*13ea*/ 	.short	(.L_53 - .L_52)
.L_52:
        /*13ec*/ 	.word	0x00000000


	//----- nvinfo : EIATTR_CBANK_PARAM_SIZE
	.align		4
.L_53:
        /*13f0*/ 	.byte	0x03, 0x19
        /*13f2*/ 	.short	0x0800


	//----- nvinfo : EIATTR_PARAM_CBANK
	.align		4
        /*13f4*/ 	.byte	0x04, 0x0a
        /*13f6*/ 	.short	(.L_55 - .L_54)
	.align		4
.L_54:
        /*13f8*/ 	.word	index@(.nv.constant0._ZN7cutlass13device_kernelINS_4gemm6kernel13GemmUniversalIN4cute5tupleIJiiiiEEENS1_10collective13CollectiveMmaINS1_35MainloopSm100TmaUmmaWarpSpecializedILi54ELi2ELi4ENS5_IJNS4_1CILi1EEESB_SB_EEEEENS5_IJNSA_ILi64EEESE_NSA_ILi32EEEEEEaNS5_IJSB_llEEEaSH_NS4_8TiledMMAINS4_8MMA_AtomIJNS4_15SM100_MMA_S8_SSIaaiLi64ELi64ELNS4_4UMMA5MajorE1ELSM_1ELNSL_8SaturateE0EEEEEENS4_6LayoutISC_NS5_IJNSA_ILi0EEESR_SR_EEEEENS5_IJNS4_10UnderscoreESU_SU_EEEEENS4_13SM90_TMA_LOADENS4_14ComposedLayoutINS4_7SwizzleILi2ELi4ELi3EEENS4_18smem_ptr_flag_bitsILi8EEENSQ_INS5_IJSE_NSA_ILi8EEEEEENS5_IJSB_SE_EEEEEEEvNS4_8identityESX_S17_vS18_EENS_8epilogue10collective18CollectiveEpilogueINS1A_23Sm100TmaWarpSpecializedILi1ELi1ELi32ELb0ELb0EEEJSG_NS5_IJNSQ_ISE_SB_EES1F_EEEaNS5_IJlSB_lEEEaS1H_NS1A_6fusion15FusionCallbacksIS1E_NS1I_17LinearCombinationIaiaiLNS_15FloatRoundStyleE2EEESG_S1G_JEEENS4_5SM1004TMEM4LOAD26SM100_TMEM_LOAD_16dp32b32xESX_NSY_IS10_S12_NSQ_INS5_IJS13_SE_EEENS5_IJSE_SB_EEEEEEENS4_39AutoVectorizingCopyWithAssumedAlignmentILi128EEENS4_14SM90_TMA_STOREES1V_S1X_S1X_EEEvvEEEEvNT_6ParamsE)
        /*13fc*/ 	.short	0x0380
        /*13fe*/ 	.short	0x0800


	//----- nvinfo : EIATTR_SW_WAR
	.align		4
.L_55:
        /*1400*/ 	.byte	0x04, 0x36
        /*1402*/ 	.short	(.L_57 - .L_56)
.L_56:
        /*1404*/ 	.word	0x00000008
.L_57:


//--------------------- .nv.callgraph             --------------------------
	.section	.nv.callgraph,"",@"SHT_CUDA_CALLGRAPH"
	.align	4
	.sectionentsize	8
	.align		4
        /*0000*/ 	.word	0x00000000
	.align		4
        /*0004*/ 	.word	0xffffffff
	.align		4
        /*0008*/ 	.word	index@(_ZN7cutlass13device_kernelINS_4gemm6kernel13GemmUniversalIN4cute5tupleIJiiiiEEENS1_10collective13CollectiveMmaINS1_35MainloopSm100TmaUmmaWarpSpecializedILi54ELi2ELi4ENS5_IJNS4_1CILi1EEESB_SB_EEEEENS5_IJNSA_ILi64EEESE_NSA_ILi32EEEEEEaNS5_IJSB_llEEEaSH_NS4_8TiledMMAINS4_8MMA_AtomIJNS4_15SM100_MMA_S8_SSIaaiLi64ELi64ELNS4_4UMMA5MajorE1ELSM_1ELNSL_8SaturateE0EEEEEENS4_6LayoutISC_NS5_IJNSA_ILi0EEESR_SR_EEEEENS5_IJNS4_10UnderscoreESU_SU_EEEEENS4_13SM90_TMA_LOADENS4_14ComposedLayoutINS4_7SwizzleILi2ELi4ELi3EEENS4_18smem_ptr_flag_bitsILi8EEENSQ_INS5_IJSE_NSA_ILi8EEEEEENS5_IJSB_SE_EEEEEEEvNS4_8identityESX_S17_vS18_EENS_8epilogue10collective18CollectiveEpilogueINS1A_23Sm100TmaWarpSpecializedILi1ELi1ELi32ELb0ELb0EEEJSG_NS5_IJNSQ_ISE_SB_EES1F_EEEaNS5_IJlSB_lEEEaS1H_NS1A_6fusion15FusionCallbacksIS1E_NS1I_17LinearCombinationIaiaiLNS_15FloatRoundStyleE2EEESG_S1G_JEEENS4_5SM1004TMEM4LOAD26SM100_TMEM_LOAD_16dp32b32xESX_NSY_IS10_S12_NSQ_INS5_IJS13_SE_EEENS5_IJSE_SB_EEEEEEENS4_39AutoVectorizingCopyWithAssumedAlignmentILi128EEENS4_14SM90_TMA_STOREES1V_S1X_S1X_EEEvvEEEEvNT_6ParamsE)
	.align		4
        /*000c*/ 	.word	index@(__assertfail)
	.align		4
        /*0010*/ 	.word	0x00000000
	.align		4
        /*0014*/ 	.word	0xfffffffe
	.align		4
        /*0018*/ 	.word	0x00000000
	.align		4
        /*001c*/ 	.word	0xfffffffd
	.align		4
        /*0020*/ 	.word	0x00000000
	.align		4
        /*0024*/ 	.word	0xfffffffc


//--------------------- .nv.constant4             --------------------------
	.section	.nv.constant4,"a",@progbits
	.align	8
	.align		8
.nv.constant4:
        /*0000*/ 	.dword	__assertfail
	.align		8
        /*0008*/ 	.dword	__unnamed_1
	.align		8
        /*0010*/ 	.dword	__unnamed_2
	.align		8
        /*0018*/ 	.dword	_ZN40_INTERNAL_cf778f85_4_k_cu_57563e3e_400944cuda3std3__45__cpo5beginE
	.align		8
        /*0020*/ 	.dword	_ZN40_INTERNAL_cf778f85_4_k_cu_57563e3e_400944cuda3std3__45__cpo3endE
	.align		8
        /*0028*/ 	.dword	_ZN40_INTERNAL_cf778f85_4_k_cu_57563e3e_400944cuda3std3__45__cpo6cbeginE
	.align		8
        /*0030*/ 	.dword	_ZN40_INTERNAL_cf778f85_4_k_cu_57563e3e_400944cuda3std3__45__cpo4cendE
	.align		8
        /*0038*/ 	.dword	_ZN40_INTERNAL_cf778f85_4_k_cu_57563e3e_400944cuda3std3__442_GLOBAL__N__cf778f85_4_k_cu_57563e3e_400946ignoreE
	.align		8
        /*0040*/ 	.dword	_ZN40_INTERNAL_cf778f85_4_k_cu_57563e3e_400944cuda3std3__419piecewise_constructE
	.align		8
        /*0048*/ 	.dword	_ZN40_INTERNAL_cf778f85_4_k_cu_57563e3e_400944cuda3std3__48in_placeE
	.align		8
        /*0050*/ 	.dword	_ZN40_INTERNAL_cf778f85_4_k_cu_57563e3e_400944cuda3std6ranges3__45__cpo4swapE
	.align		8
        /*0058*/ 	.dword	_ZN40_INTERNAL_cf778f85_4_k_cu_57563e3e_400944cuda3std6ranges3__45__cpo9iter_moveE
	.align		8
        /*0060*/ 	.dword	_ZN40_INTERNAL_cf778f85_4_k_cu_57563e3e_400944cute7productE
	.align		8
        /*0068*/ 	.dword	_ZN40_INTERNAL_cf778f85_4_k_cu_57563e3e_400944cute1_E
	.align		8
        /*0070*/ 	.dword	$str$25
	.align		8
        /*0078*/ 	.dword	$str$26
	.align		8
        /*0080*/ 	.dword	$str$27
	.align		8
        /*0088*/ 	.dword	$str$28


//--------------------- .text._ZN7cutlass13device_kernelINS_4gemm6kernel13GemmUniversalIN4cute5tupleIJiiiiEEENS1_10collective13CollectiveMmaINS1_35MainloopSm100TmaUmmaWarpSpecializedILi54ELi2ELi4ENS5_IJNS4_1CILi1EEESB_SB_EEEEENS5_IJNSA_ILi64EEESE_NSA_ILi32EEEEEEaNS5_IJSB_llEEEaSH_NS4_8TiledMMAINS4_8MMA_AtomIJNS4_15SM100_MMA_S8_SSIaaiLi64ELi64ELNS4_4UMMA5MajorE1ELSM_1ELNSL_8SaturateE0EEEEEENS4_6LayoutISC_NS5_IJNSA_ILi0EEESR_SR_EEEEENS5_IJNS4_10UnderscoreESU_SU_EEEEENS4_13SM90_TMA_LOADENS4_14ComposedLayoutINS4_7SwizzleILi2ELi4ELi3EEENS4_18smem_ptr_flag_bitsILi8EEENSQ_INS5_IJSE_NSA_ILi8EEEEEENS5_IJSB_SE_EEEEEEEvNS4_8identityESX_S17_vS18_EENS_8epilogue10collective18CollectiveEpilogueINS1A_23Sm100TmaWarpSpecializedILi1ELi1ELi32ELb0ELb0EEEJSG_NS5_IJNSQ_ISE_SB_EES1F_EEEaNS5_IJlSB_lEEEaS1H_NS1A_6fusion15FusionCallbacksIS1E_NS1I_17LinearCombinationIaiaiLNS_15FloatRoundStyleE2EEESG_S1G_JEEENS4_5SM1004TMEM4LOAD26SM100_TMEM_LOAD_16dp32b32xESX_NSY_IS10_S12_NSQ_INS5_IJS13_SE_EEENS5_IJSE_SB_EEEEEEENS4_39AutoVectorizingCopyWithAssumedAlignmentILi128EEENS4_14SM90_TMA_STOREES1V_S1X_S1X_EEEvvEEEEvNT_6ParamsE --------------------------
	.section	.text._ZN7cutlass13device_kernelINS_4gemm6kernel13GemmUniversalIN4cute5tupleIJiiiiEEENS1_10collective13CollectiveMmaINS1_35MainloopSm100TmaUmmaWarpSpecializedILi54ELi2ELi4ENS5_IJNS4_1CILi1EEESB_SB_EEEEENS5_IJNSA_ILi64EEESE_NSA_ILi32EEEEEEaNS5_IJSB_llEEEaSH_NS4_8TiledMMAINS4_8MMA_AtomIJNS4_15SM100_MMA_S8_SSIaaiLi64ELi64ELNS4_4UMMA5MajorE1ELSM_1ELNSL_8SaturateE0EEEEEENS4_6LayoutISC_NS5_IJNSA_ILi0EEESR_SR_EEEEENS5_IJNS4_10UnderscoreESU_SU_EEEEENS4_13SM90_TMA_LOADENS4_14ComposedLayoutINS4_7SwizzleILi2ELi4ELi3EEENS4_18smem_ptr_flag_bitsILi8EEENSQ_INS5_IJSE_NSA_ILi8EEEEEENS5_IJSB_SE_EEEEEEEvNS4_8identityESX_S17_vS18_EENS_8epilogue10collective18CollectiveEpilogueINS1A_23Sm100TmaWarpSpecializedILi1ELi1ELi32ELb0ELb0EEEJSG_NS5_IJNSQ_ISE_SB_EES1F_EEEaNS5_IJlSB_lEEEaS1H_NS1A_6fusion15FusionCallbacksIS1E_NS1I_17LinearCombinationIaiaiLNS_15FloatRoundStyleE2EEESG_S1G_JEEENS4_5SM1004TMEM4LOAD26SM100_TMEM_LOAD_16dp32b32xESX_NSY_IS10_S12_NSQ_INS5_IJS13_SE_EEENS5_IJSE_SB_EEEEEEENS4_39AutoVectorizingCopyWithAssumedAlignmentILi128EEENS4_14SM90_TMA_STOREES1V_S1X_S1X_EEEvvEEEEvNT_6ParamsE,"ax",@progbits
	.align	128
.text._ZN7cutlass13device_kernelINS_4gemm6kernel13GemmUniversalIN4cute5tupleIJiiiiEEENS1_10collective13CollectiveMmaINS1_35MainloopSm100TmaUmmaWarpSpecializedILi54ELi2ELi4ENS5_IJNS4_1CILi1EEESB_SB_EEEEENS5_IJNSA_ILi64EEESE_NSA_ILi32EEEEEEaNS5_IJSB_llEEEaSH_NS4_8TiledMMAINS4_8MMA_AtomIJNS4_15SM100_MMA_S8_SSIaaiLi64ELi64ELNS4_4UMMA5MajorE1ELSM_1ELNSL_8SaturateE0EEEEEENS4_6LayoutISC_NS5_IJNSA_ILi0EEESR_SR_EEEEENS5_IJNS4_10UnderscoreESU_SU_EEEEENS4_13SM90_TMA_LOADENS4_14ComposedLayoutINS4_7SwizzleILi2ELi4ELi3EEENS4_18smem_ptr_flag_bitsILi8EEENSQ_INS5_IJSE_NSA_ILi8EEEEEENS5_IJSB_SE_EEEEEEEvNS4_8identityESX_S17_vS18_EENS_8epilogue10collective18CollectiveEpilogueINS1A_23Sm100TmaWarpSpecializedILi1ELi1ELi32ELb0ELb0EEEJSG_NS5_IJNSQ_ISE_SB_EES1F_EEEaNS5_IJlSB_lEEEaS1H_NS1A_6fusion15FusionCallbacksIS1E_NS1I_17LinearCombinationIaiaiLNS_15FloatRoundStyleE2EEESG_S1G_JEEENS4_5SM1004TMEM4LOAD26SM100_TMEM_LOAD_16dp32b32xESX_NSY_IS10_S12_NSQ_INS5_IJS13_SE_EEENS5_IJSE_SB_EEEEEEENS4_39AutoVectorizingCopyWithAssumedAlignmentILi128EEENS4_14SM90_TMA_STOREES1V_S1X_S1X_EEEvvEEEEvNT_6ParamsE:
        .type           _ZN7cutlass13device_kernelINS_4gemm6kernel13GemmUniversalIN4cute5tupleIJiiiiEEENS1_10collective13CollectiveMmaINS1_35MainloopSm100TmaUmmaWarpSpecializedILi54ELi2ELi4ENS5_IJNS4_1CILi1EEESB_SB_EEEEENS5_IJNSA_ILi64EEESE_NSA_ILi32EEEEEEaNS5_IJSB_llEEEaSH_NS4_8TiledMMAINS4_8MMA_AtomIJNS4_15SM100_MMA_S8_SSIaaiLi64ELi64ELNS4_4UMMA5MajorE1ELSM_1ELNSL_8SaturateE0EEEEEENS4_6LayoutISC_NS5_IJNSA_ILi0EEESR_SR_EEEEENS5_IJNS4_10UnderscoreESU_SU_EEEEENS4_13SM90_TMA_LOADENS4_14ComposedLayoutINS4_7SwizzleILi2ELi4ELi3EEENS4_18smem_ptr_flag_bitsILi8EEENSQ_INS5_IJSE_NSA_ILi8EEEEEENS5_IJSB_SE_EEEEEEEvNS4_8identityESX_S17_vS18_EENS_8epilogue10collective18CollectiveEpilogueINS1A_23Sm100TmaWarpSpecializedILi1ELi1ELi32ELb0ELb0EEEJSG_NS5_IJNSQ_ISE_SB_EES1F_EEEaNS5_IJlSB_lEEEaS1H_NS1A_6fusion15FusionCallbacksIS1E_NS1I_17LinearCombinationIaiaiLNS_15FloatRoundStyleE2EEESG_S1G_JEEENS4_5SM1004TMEM4LOAD26SM100_TMEM_LOAD_16dp32b32xESX_NSY_IS10_S12_NSQ_INS5_IJS13_SE_EEENS5_IJSE_SB_EEEEEEENS4_39AutoVectorizingCopyWithAssumedAlignmentILi128EEENS4_14SM90_TMA_STOREES1V_S1X_S1X_EEEvvEEEEvNT_6ParamsE,@function
        .size           _ZN7cutlass13device_kernelINS_4gemm6kernel13GemmUniversalIN4cute5tupleIJiiiiEEENS1_10collective13CollectiveMmaINS1_35MainloopSm100TmaUmmaWarpSpecializedILi54ELi2ELi4ENS5_IJNS4_1CILi1EEESB_SB_EEEEENS5_IJNSA_ILi64EEESE_NSA_ILi32EEEEEEaNS5_IJSB_llEEEaSH_NS4_8TiledMMAINS4_8MMA_AtomIJNS4_15SM100_MMA_S8_SSIaaiLi64ELi64ELNS4_4UMMA5MajorE1ELSM_1ELNSL_8SaturateE0EEEEEENS4_6LayoutISC_NS5_IJNSA_ILi0EEESR_SR_EEEEENS5_IJNS4_10UnderscoreESU_SU_EEEEENS4_13SM90_TMA_LOADENS4_14ComposedLayoutINS4_7SwizzleILi2ELi4ELi3EEENS4_18smem_ptr_flag_bitsILi8EEENSQ_INS5_IJSE_NSA_ILi8EEEEEENS5_IJSB_SE_EEEEEEEvNS4_8identityESX_S17_vS18_EENS_8epilogue10collective18CollectiveEpilogueINS1A_23Sm100TmaWarpSpecializedILi1ELi1ELi32ELb0ELb0EEEJSG_NS5_IJNSQ_ISE_SB_EES1F_EEEaNS5_IJlSB_lEEEaS1H_NS1A_6fusion15FusionCallbacksIS1E_NS1I_17LinearCombinationIaiaiLNS_15FloatRoundStyleE2EEESG_S1G_JEEENS4_5SM1004TMEM4LOAD26SM100_TMEM_LOAD_16dp32b32xESX_NSY_IS10_S12_NSQ_INS5_IJS13_SE_EEENS5_IJSE_SB_EEEEEEENS4_39AutoVectorizingCopyWithAssumedAlignmentILi128EEENS4_14SM90_TMA_STOREES1V_S1X_S1X_EEEvvEEEEvNT_6ParamsE,(.L_x_279 - _ZN7cutlass13device_kernelINS_4gemm6kernel13GemmUniversalIN4cute5tupleIJiiiiEEENS1_10collective13CollectiveMmaINS1_35MainloopSm100TmaUmmaWarpSpecializedILi54ELi2ELi4ENS5_IJNS4_1CILi1EEESB_SB_EEEEENS5_IJNSA_ILi64EEESE_NSA_ILi32EEEEEEaNS5_IJSB_llEEEaSH_NS4_8TiledMMAINS4_8MMA_AtomIJNS4_15SM100_MMA_S8_SSIaaiLi64ELi64ELNS4_4UMMA5MajorE1ELSM_1ELNSL_8SaturateE0EEEEEENS4_6LayoutISC_NS5_IJNSA_ILi0EEESR_SR_EEEEENS5_IJNS4_10UnderscoreESU_SU_EEEEENS4_13SM90_TMA_LOADENS4_14ComposedLayoutINS4_7SwizzleILi2ELi4ELi3EEENS4_18smem_ptr_flag_bitsILi8EEENSQ_INS5_IJSE_NSA_ILi8EEEEEENS5_IJSB_SE_EEEEEEEvNS4_8identityESX_S17_vS18_EENS_8epilogue10collective18CollectiveEpilogueINS1A_23Sm100TmaWarpSpecializedILi1ELi1ELi32ELb0ELb0EEEJSG_NS5_IJNSQ_ISE_SB_EES1F_EEEaNS5_IJlSB_lEEEaS1H_NS1A_6fusion15FusionCallbacksIS1E_NS1I_17LinearCombinationIaiaiLNS_15FloatRoundStyleE2EEESG_S1G_JEEENS4_5SM1004TMEM4LOAD26SM100_TMEM_LOAD_16dp32b32xESX_NSY_IS10_S12_NSQ_INS5_IJS13_SE_EEENS5_IJSE_SB_EEEEEEENS4_39AutoVectorizingCopyWithAssumedAlignmentILi128EEENS4_14SM90_TMA_STOREES1V_S1X_S1X_EEEvvEEEEvNT_6ParamsE)
        .other          _ZN7cutlass13device_kernelINS_4gemm6kernel13GemmUniversalIN4cute5tupleIJiiiiEEENS1_10collective13CollectiveMmaINS1_35MainloopSm100TmaUmmaWarpSpecializedILi54ELi2ELi4ENS5_IJNS4_1CILi1EEESB_SB_EEEEENS5_IJNSA_ILi64EEESE_NSA_ILi32EEEEEEaNS5_IJSB_llEEEaSH_NS4_8TiledMMAINS4_8MMA_AtomIJNS4_15SM100_MMA_S8_SSIaaiLi64ELi64ELNS4_4UMMA5MajorE1ELSM_1ELNSL_8SaturateE0EEEEEENS4_6LayoutISC_NS5_IJNSA_ILi0EEESR_SR_EEEEENS5_IJNS4_10UnderscoreESU_SU_EEEEENS4_13SM90_TMA_LOADENS4_14ComposedLayoutINS4_7SwizzleILi2ELi4ELi3EEENS4_18smem_ptr_flag_bitsILi8EEENSQ_INS5_IJSE_NSA_ILi8EEEEEENS5_IJSB_SE_EEEEEEEvNS4_8identityESX_S17_vS18_EENS_8epilogue10collective18CollectiveEpilogueINS1A_23Sm100TmaWarpSpecializedILi1ELi1ELi32ELb0ELb0EEEJSG_NS5_IJNSQ_ISE_SB_EES1F_EEEaNS5_IJlSB_lEEEaS1H_NS1A_6fusion15FusionCallbacksIS1E_NS1I_17LinearCombinationIaiaiLNS_15FloatRoundStyleE2EEESG_S1G_JEEENS4_5SM1004TMEM4LOAD26SM100_TMEM_LOAD_16dp32b32xESX_NSY_IS10_S12_NSQ_INS5_IJS13_SE_EEENS5_IJSE_SB_EEEEEEENS4_39AutoVectorizingCopyWithAssumedAlignmentILi128EEENS4_14SM90_TMA_STOREES1V_S1X_S1X_EEEvvEEEEvNT_6ParamsE,@"STO_CUDA_ENTRY STV_DEFAULT"
_ZN7cutlass13device_kernelINS_4gemm6kernel13GemmUniversalIN4cute5tupleIJiiiiEEENS1_10collective13CollectiveMmaINS1_35MainloopSm100TmaUmmaWarpSpecializedILi54ELi2ELi4ENS5_IJNS4_1CILi1EEESB_SB_EEEEENS5_IJNSA_ILi64EEESE_NSA_ILi32EEEEEEaNS5_IJSB_llEEEaSH_NS4_8TiledMMAINS4_8MMA_AtomIJNS4_15SM100_MMA_S8_SSIaaiLi64ELi64ELNS4_4UMMA5MajorE1ELSM_1ELNSL_8SaturateE0EEEEEENS4_6LayoutISC_NS5_IJNSA_ILi0EEESR_SR_EEEEENS5_IJNS4_10UnderscoreESU_SU_EEEEENS4_13SM90_TMA_LOADENS4_14ComposedLayoutINS4_7SwizzleILi2ELi4ELi3EEENS4_18smem_ptr_flag_bitsILi8EEENSQ_INS5_IJSE_NSA_ILi8EEEEEENS5_IJSB_SE_EEEEEEEvNS4_8identityESX_S17_vS18_EENS_8epilogue10collective18CollectiveEpilogueINS1A_23Sm100TmaWarpSpecializedILi1ELi1ELi32ELb0ELb0EEEJSG_NS5_IJNSQ_ISE_SB_EES1F_EEEaNS5_IJlSB_lEEEaS1H_NS1A_6fusion15FusionCallbacksIS1E_NS1I_17LinearCombinationIaiaiLNS_15FloatRoundStyleE2EEESG_S1G_JEEENS4_5SM1004TMEM4LOAD26SM100_TMEM_LOAD_16dp32b32xESX_NSY_IS10_S12_NSQ_INS5_IJS13_SE_EEENS5_IJSE_SB_EEEEEEENS4_39AutoVectorizingCopyWithAssumedAlignmentILi128EEENS4_14SM90_TMA_STOREES1V_S1X_S1X_EEEvvEEEEvNT_6ParamsE:
[----:B------:R-:W1:Y:S01]  /*0000*/  LDC R1, c[0x0][0x37c] ;  /* 0x0000df00ff017b82 */ /* 0x000e620000000800 */
[----:B------:R-:W2:Y:S01]  /*0010*/  S2R R103, SR_TID.X ;  /* 0x0000000000677919 */ /* 0x000ea20000002100 */
[----:B------:R-:W3:Y:S01]  /*0020*/  LDCU.64 UR4, c[0x0][0x890] ;  /* 0x00011200ff0477ac */ /* 0x000ee20008000a00 */
[----:B------:R-:W-:Y:S02]  /*0030*/  PRMT R98, RZ, 0x7610, R98 ;  /* 0x00007610ff627816 */ /* 0x000fe40000000062 */
[----:B------:R-:W-:Y:S01]  /*0040*/  ELECT P5, URZ, PT ;  /* 0x0000000000ff782f */ /* 0x000fe200038a0000 */
[----:B------:R-:W4:Y:S01]  /*0050*/  LDCU.64 UR40, c[0x0][0x358] ;  /* 0x00006b00ff2877ac */ /* 0x000f220008000a00 */
[----:B---3--:R-:W-:-:S04]  /*0060*/  UISETP.NE.U32.AND UP0, UPT, UR4, URZ, UPT ;  /* 0x000000ff0400728c */ /* 0x008fc8000bf05070 */
[----:B------:R-:W-:Y:S01]  /*0070*/  UISETP.NE.AND.EX UP0, UPT, UR5, URZ, UPT, UP0 ;  /* 0x000000ff0500728c */ /* 0x000fe2000bf05300 */
[----:B--2---:R-:W-:-:S05]  /*0080*/  SHF.R.U32.HI R106, RZ, 0x5, R103 ;  /* 0x00000005ff6a7819 */ /* 0x004fca0000011667 */
[----:B------:R-:W2:Y:S02]  /*0090*/  SHFL.IDX PT, R0, R106, RZ, 0x1f ;  /* 0x00001fff6a007589 */ /* 0x000ea400000e0000 */
[----:B--2---:R-:W-:Y:S01]  /*00a0*/  R2UR UR8, R0 ;  /* 0x00000000000872ca */ /* 0x004fe200000e0000 */
[----:B-1--4-:R-:W-:-:S14]  /*00b0*/  BRA.U UP0, `(.L_x_0) ;  /* 0x00000001002c7547 */ /* 0x012fdc000b800000 */
[----:B------:R-:W1:Y:S02]  /*00c0*/  LDCU.64 UR6, c[0x0][0x888] ;  /* 0x00011100ff0677ac */ /* 0x000e640008000a00 */
[----:B-1----:R-:W-:-:S04]  /*00d0*/  UISETP.NE.U32.AND UP0, UPT, UR6, URZ, UPT ;  /* 0x000000ff0600728c */ /* 0x002fc8000bf05070 */
[----:B------:R-:W-:-:S09]  /*00e0*/  UISETP.NE.AND.EX UP0, UPT, UR7, URZ, UPT, UP0 ;  /* 0x000000ff0700728c */ /* 0x000fd2000bf05300 */
[----:B------:R-:W-:Y:S05]  /*00f0*/  BRA.U !UP0, `(.L_x_1) ;  /* 0x0000000108107547 */ /* 0x000fea000b800000 */
[----:B------:R-:W1:Y:S02]  /*0100*/  LDC.64 R48, c[0x0][0x888] ;  /* 0x00022200ff307b82 */ /* 0x000e640000000a00 */
[----:B-1----:R1:W5:Y:S01]  /*0110*/  LDG.E R48, desc[UR40][R48.64] ;  /* 0x0000002830307981 */ /* 0x002362000c1e1900 */
[----:B------:R-:W-:Y:S01]  /*0120*/  HFMA2 R98, -RZ, RZ, 0, 5.9604644775390625e-08 ;  /* 0x00000001ff627431 */ /* 0x000fe200000001ff */
[----:B------:R-:W-:Y:S05]  /*0130*/  BRA `(.L_x_0) ;  /* 0x00000000000c7947 */ /* 0x000fea0003800000 */
.L_x_1:
[----:B------:R-:W1:Y:S01]  /*0140*/  LDCU UR6, c[0x0][0x880] ;  /* 0x00011000ff0677ac */ /* 0x000e620008000800 */
[----:B------:R-:W-:Y:S01]  /*0150*/  HFMA2 R98, -RZ, RZ, 0, 5.9604644775390625e-08 ;  /* 0x00000001ff627431 */ /* 0x000fe200000001ff */
[----:B-1----:R-:W-:-:S07]  /*0160*/  MOV R48, UR6 ;  /* 0x0000000600307c02 */ /* 0x002fce0008000f00 */
.L_x_0:
[----:B------:R-:W2:Y:S02]  /*0170*/  LDCU.64 UR6, c[0x0][0x8b0] ;  /* 0x00011600ff0677ac */ /* 0x000ea40008000a00 */
[----:B--2---:R-:W-:-:S04]  /*0180*/  UISETP.NE.U32.AND UP0, UPT, UR6, URZ, UPT ;  /* 0x000000ff0600728c */ /* 0x004fc8000bf05070 */
[----:B------:R-:W-:-:S09]  /*0190*/  UISETP.NE.AND.EX UP0, UPT, UR7, URZ, UPT, UP0 ;  /* 0x000000ff0700728c */ /* 0x000fd2000bf05300 */
[----:B------:R-:W-:Y:S05]  /*01a0*/  BRA.U UP0, `(.L_x_2) ;  /* 0x0000000100247547 */ /* 0x000fea000b800000 */
[----:B------:R-:W2:Y:S02]  /*01b0*/  LDCU.64 UR6, c[0x0][0x8a8] ;  /* 0x00011500ff0677ac */ /* 0x000ea40008000a00 */
[----:B--2---:R-:W-:-:S04]  /*01c0*/  UISETP.NE.U32.AND UP0, UPT, UR6, URZ, UPT ;  /* 0x000000ff0600728c */ /* 0x004fc8000bf05070 */
[----:B------:R-:W-:-:S09]  /*01d0*/  UISETP.NE.AND.EX UP0, UPT, UR7, URZ, UPT, UP0 ;  /* 0x000000ff0700728c */ /* 0x000fd2000bf05300 */
[----:B------:R-:W-:Y:S05]  /*01e0*/  BRA.U !UP0, `(.L_x_3) ;  /* 0x00000001080c7547 */ /* 0x000fea000b800000 */
[----:B------:R-:W2:Y:S02]  /*01f0*/  LDC.64 R2, c[0x0][0x8a8] ;  /* 0x00022a00ff027b82 */ /* 0x000ea40000000a00 */
[----:B--2---:R2:W5:Y:S01]  /*0200*/  LDG.E R47, desc[UR40][R2.64] ;  /* 0x00000028022f7981 */ /* 0x004562000c1e1900 */
[----:B------:R-:W-:Y:S05]  /*0210*/  BRA `(.L_x_2) ;  /* 0x0000000000087947 */ /* 0x000fea0003800000 */
.L_x_3:
[----:B------:R-:W2:Y:S02]  /*0220*/  LDCU UR6, c[0x0][0x8a0] ;  /* 0x00011400ff0677ac */ /* 0x000ea40008000800 */
[----:B--2---:R-:W-:Y:S02]  /*0230*/  MOV R47, UR6 ;  /* 0x00000006002f7c02 */ /* 0x004fe40008000f00 */
.L_x_2:
[----:B------:R-:W-:Y:S01]  /*0240*/  IMAD.U32 R0, RZ, RZ, UR8 ;  /* 0x00000008ff007e24 */ /* 0x000fe2000f8e00ff */
[----:B------:R-:W-:Y:S04]  /*0250*/  BSSY.RECONVERGENT B0, `(.L_x_4) ;  /* 0x000000c000007945 */ /* 0x000fe80003800200 */
[C---:B------:R-:W-:Y:S02]  /*0260*/  ISETP.NE.OR P1, PT, R0.reuse, 0x1, !P5 ;  /* 0x000000010000780c */ /* 0x040fe40006f25670 */
[----:B------:R-:W-:-:S11]  /*0270*/  ISETP.NE.OR P0, PT, R0, 0x3, !P5 ;  /* 0x000000030000780c */ /* 0x000fd60006f05670 */
[----:B------:R-:W-:Y:S05]  /*0280*/  @P1 BRA `(.L_x_5) ;  /* 0x0000000000201947 */ /* 0x000fea0003800000 */
[----:B------:R-:W3:Y:S02]  /*0290*/  LDCU.64 UR6, c[0x0][0x348] ;  /* 0x00006900ff0677ac */ /* 0x000ee40008000a00 */
[----:B---3--:R-:W-:Y:S02]  /*02a0*/  UIADD3 UR10, UP1, UPT, UR6, 0x80, URZ ;  /* 0x00000080060a7890 */ /* 0x008fe4000ff3e0ff */
[----:B------:R-:W-:Y:S02]  /*02b0*/  UIADD3 UR6, UP0, UPT, UR6, 0x180, URZ ;  /* 0x0000018006067890 */ /* 0x000fe4000ff1e0ff */
[----:B------:R-:W-:Y:S02]  /*02c0*/  UIADD3.X UR11, UPT, UPT, URZ, UR7, URZ, UP1, !UPT ;  /* 0x00000007ff0b7290 */ /* 0x000fe40008ffe4ff */
[----:B------:R-:W-:-:S07]  /*02d0*/  UIADD3.X UR7, UPT, UPT, URZ, UR7, URZ, UP0, !UPT ;  /* 0x00000007ff077290 */ /* 0x000fce00087fe4ff */
[----:B------:R3:W-:Y:S02]  /*02e0*/  UTMACCTL.PF [UR10] ;  /* 0x000000000a0079b9 */ /* 0x0007e40008040000 */
[----:B------:R3:W-:Y:S02]  /*02f0*/  UTMACCTL.PF [UR6] ;  /* 0x00000000060079b9 */ /* 0x0007e40008040000 */
[----:B---3--:R-:W-:Y:S01]  /*0300*/  NOP ;  /* 0x0000000000007918 */ /* 0x008fe20000000000 */
.L_x_5:
[----:B------:R-:W-:Y:S05]  /*0310*/  BSYNC.RECONVERGENT B0 ;  /* 0x0000000000007941 */ /* 0x000fea0003800200 */
.L_x_4:
[----:B------:R-:W-:Y:S04]  /*0320*/  BSSY.RECONVERGENT B0, `(.L_x_6) ;  /* 0x000000a000007945 */ /* 0x000fe80003800200 */
        /* <DEDUP_REMOVED lines=9> */
.L_x_7:
[----:B------:R-:W-:Y:S05]  /*03c0*/  BSYNC.RECONVERGENT B0 ;  /* 0x0000000000007941 */ /* 0x000fea0003800200 */
.L_x_6:
[----:B------:R-:W3:Y:S01]  /*03d0*/  LDCU.64 UR6, c[0x0][0x888] ;  /* 0x00011100ff0677ac */ /* 0x000ee20008000a00 */
[----:B------:R-:W-:Y:S02]  /*03e0*/  UISETP.EQ.U32.AND UP1, UPT, UR4, URZ, UPT ;  /* 0x000000ff0400728c */ /* 0x000fe4000bf22070 */
[----:B------:R-:W-:Y:S02]  /*03f0*/  UPLOP3.LUT UP2, UPT, UPT, UPT, UPT, 0x80, 0x8 ;  /* 0x000000000008789c */ /* 0x000fe40003f4f070 */
[----:B---3--:R-:W-:-:S04]  /*0400*/  UISETP.NE.U32.AND UP0, UPT, UR6, URZ, UPT ;  /* 0x000000ff0600728c */ /* 0x008fc8000bf05070 */
[----:B------:R-:W-:-:S04]  /*0410*/  UISETP.NE.AND.EX UP0, UPT, UR7, URZ, UPT, UP0 ;  /* 0x000000ff0700728c */ /* 0x000fc8000bf05300 */
[----:B------:R-:W-:-:S04]  /*0420*/  UISETP.EQ.OR.EX UP3, UPT, UR5, URZ, !UP0, UP1 ;  /* 0x000000ff0500728c */ /* 0x000fc8000c762710 */
[----:B------:R-:W-:-:S05]  /*0430*/  UP2UR UR44, UPR, URZ, 0x8 ;  /* 0x00000008ff2c7883 */ /* 0x000fca0008000000 */
[----:B------:R-:W-:Y:S07]  /*0440*/  BRA.U !UP3, `(.L_x_8) ;  /* 0x000000010b207547 */ /* 0x000fee000b800000 */
[----:B-----5:R-:W-:Y:S01]  /*0450*/  R2UR UR6, R48 ;  /* 0x00000000300672ca */ /* 0x020fe200000e0000 */
[----:B------:R-:W-:Y:S02]  /*0460*/  UISETP.NE.U32.AND UP2, UPT, UR4, URZ, UPT ;  /* 0x000000ff0400728c */ /* 0x000fe4000bf45070 */
[----:B------:R-:W-:Y:S02]  /*0470*/  USEL UR4, URZ, 0xffffffff, UP0 ;  /* 0xffffffffff047887 */ /* 0x000fe40008000000 */
[----:B------:R-:W-:-:S08]  /*0480*/  UISETP.NE.AND.EX UP2, UPT, UR5, URZ, UPT, UP2 ;  /* 0x000000ff0500728c */ /* 0x000fd0000bf45320 */
[----:B------:R-:W-:-:S04]  /*0490*/  UISETP.NE.AND UP1, UPT, UR6, URZ, UPT ;  /* 0x000000ff0600728c */ /* 0x000fc8000bf25270 */
[----:B------:R-:W-:-:S04]  /*04a0*/  @!UP2 USEL UR4, URZ, 0xffffffff, UP1 ;  /* 0xffffffffff04a887 */ /* 0x000fc80008800000 */
[----:B------:R-:W-:-:S04]  /*04b0*/  ULOP3.LUT UR4, UR4, 0x1, URZ, 0xc0, !UPT ;  /* 0x0000000104047892 */ /* 0x000fc8000f8ec0ff */
[----:B------:R-:W-:-:S11]  /*04c0*/  UISETP.NE.U32.AND UP2, UPT, UR4, 0x1, UPT ;  /* 0x000000010400788c */ /* 0x000fd6000bf45070 */
.L_x_8:
[----:B--2---:R-:W2:Y:S01]  /*04d0*/  SHFL.IDX PT, R2, R106, RZ, 0x1f ;  /* 0x00001fff6a027589 */ /* 0x004ea200000e0000 */
[----:B------:R-:W-:-:S04]  /*04e0*/  UISETP.NE.AND UP1, UPT, UR8, 0x2, UPT ;  /* 0x000000020800788c */ /* 0x000fc8000bf25270 */
[----:B------:R-:W-:Y:S01]  /*04f0*/  USEL UR13, URZ, 0x1, UP1 ;  /* 0x00000001ff0d7887 */ /* 0x000fe20008800000 */
[----:B--2---:R-:W-:-:S13]  /*0500*/  ISETP.NE.AND P0, PT, R2, RZ, PT ;  /* 0x000000ff0200720c */ /* 0x004fda0003f05270 */
[----:B------:R-:W-:Y:S05]  /*0510*/  @P0 BRA `(.L_x_9) ;  /* 0x0000000400e40947 */ /* 0x000fea0003800000 */
[----:B------:R-:W-:Y:S01]  /*0520*/  ELECT P0, URZ, PT ;  /* 0x0000000000ff782f */ /* 0x000fe20003800000 */
[----:B------:R-:W-:-:S12]  /*0530*/  BSSY.RECONVERGENT B0, `(.L_x_9) ;  /* 0x0000077000007945 */ /* 0x000fd80003800200 */
[----:B------:R-:W-:Y:S05]  /*0540*/  @!P0 BRA `(.L_x_10) ;  /* 0x0000000400d48947 */ /* 0x000fea0003800000 */
[----:B------:R-:W2:Y:S01]  /*0550*/  S2UR UR5, SR_CgaCtaId ;  /* 0x00000000000579c3 */ /* 0x000ea20000008800 */
[----:B------:R-:W-:Y:S01]  /*0560*/  UMOV UR6, 0x400 ;  /* 0x0000040000067882 */ /* 0x000fe20000000000 */
[----:B------:R-:W-:Y:S01]  /*0570*/  UMOV UR4, 0x1 ;  /* 0x0000000100047882 */ /* 0x000fe20000000000 */
[----:B--2---:R-:W-:Y:S02]  /*0580*/  ULEA UR5, UR5, UR6, 0x18 ;  /* 0x0000000605057291 */ /* 0x004fe4000f8ec0ff */
[----:B------:R-:W-:-:S04]  /*0590*/  UIADD3 UR6, UPT, UPT, -UR4, 0x100000, URZ ;  /* 0x0010000004067890 */ /* 0x000fc8000fffe1ff */
[----:B------:R-:W-:Y:S02]  /*05a0*/  USHF.L.U32 UR7, UR6, 0xb, URZ ;  /* 0x0000000b06077899 */ /* 0x000fe400080006ff */
[----:B------:R-:W-:Y:S01]  /*05b0*/  USHF.L.U32 UR6, UR6, 0x1, URZ ;  /* 0x0000000106067899 */ /* 0x000fe200080006ff */
[----:B------:R-:W2:Y:S11]  /*05c0*/  FENCE.VIEW.ASYNC.S ;  /* 0x00000000000073c6 */ /* 0x000eb60000000000 */
[----:B--2---:R2:W3:Y:S01]  /*05d0*/  SYNCS.EXCH.64 URZ, [UR5], UR6 ;  /* 0x0000000605ff75b2 */ /* 0x0044e20008000100 */
[----:B------:R2:W4:Y:S01]  /*05e0*/  SYNCS.EXCH.64 URZ, [UR5+0x1b0], UR6 ;  /* 0x0001b00605ff75b2 */ /* 0x0005220008000100 */
[----:B------:R2:W1:Y:S01]  /*05f0*/  SYNCS.EXCH.64 URZ, [UR5+0x8], UR6 ;  /* 0x0000080605ff75b2 */ /* 0x0004620008000100 */
        /* <DEDUP_REMOVED lines=104> */
[----:B------:R2:W1:Y:S02]  /*0c80*/  SYNCS.EXCH.64 URZ, [UR5+0x358], UR6 ;  /* 0x0003580605ff75b2 */ /* 0x0004640008000100 */
[----:B--234-:R-:W-:Y:S01]  /*0c90*/  NOP ;  /* 0x0000000000007918 */ /* 0x01cfe20000000000 */
.L_x_10:
[----:B------:R-:W-:Y:S05]  /*0ca0*/  BSYNC.RECONVERGENT B0 ;  /* 0x0000000000007941 */ /* 0x000fea0003800200 */
.L_x_9:
[----:B------:R-:W2:Y:S01]  /*0cb0*/  SHFL.IDX PT, R2, R106, RZ, 0x1f ;  /* 0x00001fff6a027589 */ /* 0x000ea200000e0000 */
[----:B------:R-:W-:Y:S01]  /*0cc0*/  NOP ;  /* 0x0000000000007918 */ /* 0x000fe20000000000 */
[----:B--2---:R-:W-:-:S13]  /*0cd0*/  ISETP.NE.AND P0, PT, R2, 0x1, PT ;  /* 0x000000010200780c */ /* 0x004fda0003f05270 */
[----:B------:R-:W-:Y:S05]  /*0ce0*/  @P0 BRA `(.L_x_11) ;  /* 0x0000000000400947 */ /* 0x000fea0003800000 */
[----:B------:R-:W2:Y:S01]  /*0cf0*/  S2UR UR6, SR_CgaCtaId ;  /* 0x00000000000679c3 */ /* 0x000ea20000008800 */
[----:B------:R-:W-:Y:S01]  /*0d00*/  UMOV UR7, 0x400 ;  /* 0x0000040000077882 */ /* 0x000fe20000000000 */
[----:B------:R-:W-:Y:S01]  /*0d10*/  UMOV UR5, 0x20 ;  /* 0x0000002000057882 */ /* 0x000fe20000000000 */
[----:B------:R-:W-:Y:S01]  /*0d20*/  UMOV UR4, 0x80 ;  /* 0x0000008000047882 */ /* 0x000fe20000000000 */
[----:B------:R-:W-:-:S04]  /*0d30*/  UIADD3 UR10, UPT, UPT, -UR5, 0x100000, URZ ;  /* 0x00100000050a7890 */ /* 0x000fc8000fffe1ff */
[----:B------:R-:W-:Y:S02]  /*0d40*/  USHF.L.U32 UR11, UR10, 0xb, URZ ;  /* 0x0000000b0a0b7899 */ /* 0x000fe400080006ff */
[----:B------:R-:W-:Y:S02]  /*0d50*/  USHF.L.U32 UR10, UR10, 0x1, URZ ;  /* 0x000000010a0a7899 */ /* 0x000fe400080006ff */
[----:B------:R-:W-:-:S04]  /*0d60*/  UIADD3 UR4, UPT, UPT, -UR4, 0x100000, URZ ;  /* 0x0010000004047890 */ /* 0x000fc8000fffe1ff */
[----:B------:R-:W-:Y:S02]  /*0d70*/  USHF.L.U32 UR5, UR4, 0xb, URZ ;  /* 0x0000000b04057899 */ /* 0x000fe400080006ff */
[----:B------:R-:W-:Y:S01]  /*0d80*/  USHF.L.U32 UR4, UR4, 0x1, URZ ;  /* 0x0000000104047899 */ /* 0x000fe200080006ff */
[----:B------:R-:W-:Y:S01]  /*0d90*/  ELECT P0, URZ, PT ;  /* 0x0000000000ff782f */ /* 0x000fe20003800000 */
[----:B--2---:R-:W-:Y:S01]  /*0da0*/  ULEA UR6, UR6, UR7, 0x18 ;  /* 0x0000000706067291 */ /* 0x004fe2000f8ec0ff */
[----:B------:R-:W2:Y:S11]  /*0db0*/  FENCE.VIEW.ASYNC.S ;  /* 0x00000000000073c6 */ /* 0x000eb60000000000 */
[----:B--2---:R2:W3:Y:S01]  /*0dc0*/  SYNCS.EXCH.64 URZ, [UR6+0x360], UR10 ;  /* 0x0003600a06ff75b2 */ /* 0x0044e20008000100 */
[----:B------:R2:W4:Y:S01]  /*0dd0*/  SYNCS.EXCH.64 URZ, [UR6+0x368], UR4 ;  /* 0x0003680406ff75b2 */ /* 0x0005220008000100 */
[----:B------:R-:W-:Y:S01]  /*0de0*/  NOP ;  /* 0x0000000000007918 */ /* 0x000fe20000000000 */
.L_x_11:
[----:B------:R-:W1:Y:S01]  /*0df0*/  SHFL.IDX PT, R2, R106, RZ, 0x1f ;  /* 0x00001fff6a027589 */ /* 0x000e6200000e0000 */
[----:B------:R-:W-:Y:S01]  /*0e00*/  NOP ;  /* 0x0000000000007918 */ /* 0x000fe20000000000 */
[----:B-1----:R-:W-:-:S13]  /*0e10*/  ISETP.NE.AND P0, PT, R2, 0x3, PT ;  /* 0x000000030200780c */ /* 0x002fda0003f05270 */
[----:B------:R-:W-:Y:S05]  /*0e20*/  @P0 BRA `(.L_x_12) ;  /* 0x0000000000300947 */ /* 0x000fea0003800000 */
[----:B--2---:R-:W1:Y:S01]  /*0e30*/  S2UR UR5, SR_CgaCtaId ;  /* 0x00000000000579c3 */ /* 0x004e620000008800 */
[----:B------:R-:W-:Y:S01]  /*0e40*/  UMOV UR6, 0x400 ;  /* 0x0000040000067882 */ /* 0x000fe20000000000 */
[----:B------:R-:W-:Y:S01]  /*0e50*/  UMOV UR4, 0x20 ;  /* 0x0000002000047882 */ /* 0x000fe20000000000 */
[----:B------:R-:W-:Y:S01]  /*0e60*/  ELECT P0, URZ, PT ;  /* 0x0000000000ff782f */ /* 0x000fe20003800000 */
[----:B-1----:R-:W-:Y:S02]  /*0e70*/  ULEA UR5, UR5, UR6, 0x18 ;  /* 0x0000000605057291 */ /* 0x002fe4000f8ec0ff */
[----:B------:R-:W-:-:S04]  /*0e80*/  UIADD3 UR6, UPT, UPT, -UR4, 0x100000, URZ ;  /* 0x0010000004067890 */ /* 0x000fc8000fffe1ff */
[----:B------:R-:W-:Y:S02]  /*0e90*/  USHF.L.U32 UR7, UR6, 0xb, URZ ;  /* 0x0000000b06077899 */ /* 0x000fe400080006ff */
[----:B------:R-:W-:Y:S01]  /*0ea0*/  USHF.L.U32 UR6, UR6, 0x1, URZ ;  /* 0x0000000106067899 */ /* 0x000fe200080006ff */
[----:B------:R-:W1:Y:S11]  /*0eb0*/  FENCE.VIEW.ASYNC.S ;  /* 0x00000000000073c6 */ /* 0x000e760000000000 */
[----:B-1----:R1:W2:Y:S01]  /*0ec0*/  SYNCS.EXCH.64 URZ, [UR5+0x370], UR6 ;  /* 0x0003700605ff75b2 */ /* 0x0022a20008000100 */
[----:B------:R1:W1:Y:S01]  /*0ed0*/  SYNCS.EXCH.64 URZ, [UR5+0x378], UR6 ;  /* 0x0003780605ff75b2 */ /* 0x0002620008000100 */
[----:B------:R-:W-:Y:S01]  /*0ee0*/  NOP ;  /* 0x0000000000007918 */ /* 0x000fe20000000000 */
.L_x_12:
[----:B------:R-:W3:Y:S01]  /*0ef0*/  SHFL.IDX PT, R2, R106, RZ, 0x1f ;  /* 0x00001fff6a027589 */ /* 0x000ee200000e0000 */
[----:B------:R-:W-:Y:S01]  /*0f00*/  NOP ;  /* 0x0000000000007918 */ /* 0x000fe20000000000 */
[----:B---3--:R-:W-:-:S13]  /*0f10*/  ISETP.NE.AND P0, PT, R2, 0x4, PT ;  /* 0x000000040200780c */ /* 0x008fda0003f05270 */
[----:B------:R-:W-:Y:S05]  /*0f20*/  @P0 BRA `(.L_x_13) ;  /* 0x00000000004c0947 */ /* 0x000fea0003800000 */
[----:B-12---:R-:W1:Y:S01]  /*0f30*/  S2UR UR5, SR_CgaCtaId ;  /* 0x00000000000579c3 */ /* 0x006e620000008800 */
[----:B------:R-:W-:Y:S01]  /*0f40*/  UMOV UR7, 0x100 ;  /* 0x0000010000077882 */ /* 0x000fe20000000000 */
[----:B------:R-:W-:Y:S01]  /*0f50*/  UMOV UR6, 0x400 ;  /* 0x0000040000067882 */ /* 0x000fe20000000000 */
[----:B------:R-:W-:Y:S01]  /*0f60*/  USEL UR7, UR7, 0xe0, UP2 ;  /* 0x000000e007077887 */ /* 0x000fe20009000000 */
[----:B------:R-:W-:Y:S01]  /*0f70*/  UMOV UR4, 0x1 ;  /* 0x0000000100047882 */ /* 0x000fe20000000000 */
[----:B------:R-:W-:Y:S01]  /*0f80*/  ELECT P0, URZ, PT ;  /* 0x0000000000ff782f */ /* 0x000fe20003800000 */
[----:B------:R-:W-:-:S04]  /*0f90*/  UIADD3 UR10, UPT, UPT, -UR4, 0x100000, URZ ;  /* 0x00100000040a7890 */ /* 0x000fc8000fffe1ff */
[----:B------:R-:W-:Y:S02]  /*0fa0*/  USHF.L.U32 UR11, UR10, 0xb, URZ ;  /* 0x0000000b0a0b7899 */ /* 0x000fe400080006ff */
[----:B------:R-:W-:Y:S02]  /*0fb0*/  USHF.L.U32 UR10, UR10, 0x1, URZ ;  /* 0x000000010a0a7899 */ /* 0x000fe400080006ff */
[----:B-1----:R-:W-:Y:S02]  /*0fc0*/  ULEA UR5, UR5, UR6, 0x18 ;  /* 0x0000000605057291 */ /* 0x002fe4000f8ec0ff */
[----:B------:R-:W-:-:S04]  /*0fd0*/  UIADD3 UR6, UPT, UPT, -UR7, 0x100000, URZ ;  /* 0x0010000007067890 */ /* 0x000fc8000fffe1ff */
[----:B------:R-:W-:Y:S02]  /*0fe0*/  USHF.L.U32 UR7, UR6, 0xb, URZ ;  /* 0x0000000b06077899 */ /* 0x000fe400080006ff */
[----:B------:R-:W-:Y:S01]  /*0ff0*/  USHF.L.U32 UR6, UR6, 0x1, URZ ;  /* 0x0000000106067899 */ /* 0x000fe200080006ff */
[----:B------:R-:W1:Y:S03]  /*1000*/  FENCE.VIEW.ASYNC.S ;  /* 0x00000000000073c6 */ /* 0x000e660000000000 */
[----:B-1----:R3:W1:Y:S08]  /*1010*/  SYNCS.EXCH.64 URZ, [UR5+0x380], UR10 ;  /* 0x0003800a05ff75b2 */ /* 0x0026700008000100 */
[----:B------:R3:W2:Y:S01]  /*1020*/  SYNCS.EXCH.64 URZ, [UR5+0x390], UR6 ;  /* 0x0003900605ff75b2 */ /* 0x0006a20008000100 */
[----:B------:R3:W1:Y:S01]  /*1030*/  SYNCS.EXCH.64 URZ, [UR5+0x388], UR10 ;  /* 0x0003880a05ff75b2 */ /* 0x0006620008000100 */
[----:B------:R3:W1:Y:S02]  /*1040*/  SYNCS.EXCH.64 URZ, [UR5+0x398], UR6 ;  /* 0x0003980605ff75b2 */ /* 0x0006640008000100 */
[----:B---3--:R-:W-:Y:S01]  /*1050*/  NOP ;  /* 0x0000000000007918 */ /* 0x008fe20000000000 */
.L_x_13:
[----:B------:R-:W3:Y:S01]  /*1060*/  SHFL.IDX PT, R2, R106, RZ, 0x1f ;  /* 0x00001fff6a027589 */ /* 0x000ee200000e0000 */
[----:B------:R-:W-:Y:S01]  /*1070*/  NOP ;  /* 0x0000000000007918 */ /* 0x000fe20000000000 */
[----:B---3--:R-:W-:-:S13]  /*1080*/  ISETP.NE.AND P0, PT, R2, 0x5, PT ;  /* 0x000000050200780c */ /* 0x008fda0003f05270 */
[----:B------:R-:W-:Y:S05]  /*1090*/  @P0 BRA `(.L_x_14) ;  /* 0x0000000000580947 */ /* 0x000fea0003800000 */
[----:B-12---:R-:W1:Y:S01]  /*10a0*/  S2UR UR6, SR_CgaCtaId ;  /* 0x00000000000679c3 */ /* 0x006e620000008800 */
        /* <DEDUP_REMOVED lines=10> */
[----:B-1----:R-:W-:Y:S01]  /*1150*/  ULEA UR6, UR6, UR7, 0x18 ;  /* 0x0000000706067291 */ /* 0x002fe2000f8ec0ff */
[----:B------:R-:W1:Y:S11]  /*1160*/  FENCE.VIEW.ASYNC.S ;  /* 0x00000000000073c6 */ /* 0x000e760000000000 */
[----:B-1----:R3:W1:Y:S01]  /*1170*/  SYNCS.EXCH.64 URZ, [UR6+0x3a0], UR10 ;  /* 0x0003a00a06ff75b2 */ /* 0x0026620008000100 */
[----:B------:R3:W2:Y:S01]  /*1180*/  SYNCS.EXCH.64 URZ, [UR6+0x3c0], UR4 ;  /* 0x0003c00406ff75b2 */ /* 0x0006a20008000100 */
[----:B------:R3:W1:Y:S01]  /*1190*/  SYNCS.EXCH.64 URZ, [UR6+0x3a8], UR10 ;  /* 0x0003a80a06ff75b2 */ /* 0x0006620008000100 */
[----:B------:R3:W1:Y:S01]  /*11a0*/  SYNCS.EXCH.64 URZ, [UR6+0x3c8], UR4 ;  /* 0x0003c80406ff75b2 */ /* 0x0006620008000100 */
[----:B------:R3:W1:Y:S01]  /*11b0*/  SYNCS.EXCH.64 URZ, [UR6+0x3b0], UR10 ;  /* 0x0003b00a06ff75b2 */ /* 0x0006620008000100 */
[----:B------:R3:W1:Y:S01]  /*11c0*/  SYNCS.EXCH.64 URZ, [UR6+0x3d0], UR4 ;  /* 0x0003d00406ff75b2 */ /* 0x0006620008000100 */
[----:B------:R3:W1:Y:S01]  /*11d0*/  SYNCS.EXCH.64 URZ, [UR6+0x3b8], UR10 ;  /* 0x0003b80a06ff75b2 */ /* 0x0006620008000100 */
[----:B------:R3:W1:Y:S02]  /*11e0*/  SYNCS.EXCH.64 URZ, [UR6+0x3d8], UR4 ;  /* 0x0003d80406ff75b2 */ /* 0x0006640008000100 */
[----:B---3--:R-:W-:Y:S01]  /*11f0*/  NOP ;  /* 0x0000000000007918 */ /* 0x008fe20000000000 */
.L_x_14:
[----:B------:R-:W3:Y:S01]  /*1200*/  SHFL.IDX PT, R2, R106, RZ, 0x1f ;  /* 0x00001fff6a027589 */ /* 0x000ee200000e0000 */
[----:B------:R-:W-:Y:S01]  /*1210*/  NOP ;  /* 0x0000000000007918 */ /* 0x000fe20000000000 */
[----:B---3--:R-:W-:-:S13]  /*1220*/  ISETP.NE.AND P0, PT, R2, 0x3, PT ;  /* 0x000000030200780c */ /* 0x008fda0003f05270 */
[----:B------:R-:W-:Y:S05]  /*1230*/  @P0 BRA `(.L_x_15) ;  /* 0x0000000000380947 */ /* 0x000fea0003800000 */
[----:B-12---:R-:W1:Y:S01]  /*1240*/  S2UR UR5, SR_CgaCtaId ;  /* 0x00000000000579c3 */ /* 0x006e620000008800 */
        /* <DEDUP_REMOVED lines=8> */
[----:B-1----:R3:W1:Y:S01]  /*12d0*/  SYNCS.EXCH.64 URZ, [UR5+0x3e0], UR6 ;  /* 0x0003e00605ff75b2 */ /* 0x0026620008000100 */
[----:B------:R3:W2:Y:S01]  /*12e0*/  SYNCS.EXCH.64 URZ, [UR5+0x3f0], UR6 ;  /* 0x0003f00605ff75b2 */ /* 0x0006a20008000100 */
[----:B------:R3:W1:Y:S01]  /*12f0*/  SYNCS.EXCH.64 URZ, [UR5+0x3e8], UR6 ;  /* 0x0003e80605ff75b2 */ /* 0x0006620008000100 */
[----:B------:R3:W1:Y:S02]  /*1300*/  SYNCS.EXCH.64 URZ, [UR5+0x3f8], UR6 ;  /* 0x0003f80605ff75b2 */ /* 0x0006640008000100 */
[----:B---3--:R-:W-:Y:S01]  /*1310*/  NOP ;  /* 0x0000000000007918 */ /* 0x008fe20000000000 */
.L_x_15:
[----:B-12---:R-:W1:Y:S01]  /*1320*/  S2UR UR5, SR_CTAID.X ;  /* 0x00000000000579c3 */ /* 0x006e620000002500 */
[----:B------:R-:W-:-:S05]  /*1330*/  CS2R.32 R99, SR_CgaSize ;  /* 0x0000000000637805 */ /* 0x000fca0000008a00 */
[----:B------:R-:W-:-:S05]  /*1340*/  IMAD R99, R99, -0xa0, RZ ;  /* 0xffffff6063637824 */ /* 0x000fca00078e02ff */
[----:B------:R-:W-:-:S14]  /*1350*/  R2UR UR7, R99 ;  /* 0x00000000630772ca */ /* 0x000fdc00000e0000 */
[----:B------:R-:W2:Y:S01]  /*1360*/  LDCU UR7, c[0x0][UR7+0x2b0] ;  /* 0x00005600070777ac */ /* 0x000ea20008000800 */
[----:B------:R-:W-:Y:S01]  /*1370*/  NOP ;  /* 0x0000000000007918 */ /* 0x000fe20000000000 */
[----:B------:R-:W-:-:S05]  /*1380*/  CS2R.32 R99, SR_CgaSize ;  /* 0x0000000000637805 */ /* 0x000fca0000008a00 */
[----:B------:R-:W-:-:S05]  /*1390*/  IMAD R99, R99, -0xa0, RZ ;  /* 0xffffff6063637824 */ /* 0x000fca00078e02ff */
[----:B------:R-:W-:-:S14]  /*13a0*/  R2UR UR6, R99 ;  /* 0x00000000630672ca */ /* 0x000fdc00000e0000 */
[----:B------:R-:W3:Y:S01]  /*13b0*/  LDCU UR6, c[0x0][UR6+0x2b4] ;  /* 0x00005680060677ac */ /* 0x000ee20008000800 */
[----:B------:R-:W4:Y:S08]  /*13c0*/  S2UR UR4, SR_CTAID.Y ;  /* 0x00000000000479c3 */ /* 0x000f300000002600 */
[----:B------:R-:W3:Y:S01]  /*13d0*/  LDC R9, c[0x0][0xb24] ;  /* 0x0002c900ff097b82 */ /* 0x000ee20000000800 */
[----:B-1----:R-:W-:-:S02]  /*13e0*/  I2FP.F32.U32 R5, UR5 ;  /* 0x0000000500057c45 */ /* 0x002fc40008201000 */
[----:B------:R-:W-:-:S05]  /*13f0*/  CS2R.32 R3, SR_CgaSize ;  /* 0x0000000000037805 */ /* 0x000fca0000008a00 */
[----:B------:R-:W-:-:S06]  /*1400*/  IMAD R3, R3, -0xa0, RZ ;  /* 0xffffff6003037824 */ /* 0x000fcc00078e02ff */
[----:B------:R-:W1:Y:S01]  /*1410*/  LDC R3, c[0x0][R3+0x2a0] ;  /* 0x0000a80003037b82 */ /* 0x000e620000000800 */
[----:B------:R-:W-:Y:S01]  /*1420*/  MOV R99, UR5 ;  /* 0x0000000500637c02 */ /* 0x000fe20008000f00 */
[----:B--2---:R-:W-:Y:S01]  /*1430*/  FMUL R5, R5, UR7 ;  /* 0x0000000705057c20 */ /* 0x004fe20008400000 */
[----:B----4-:R-:W-:Y:S02]  /*1440*/  I2FP.F32.U32 R4, UR4 ;  /* 0x0000000400047c45 */ /* 0x010fe40008201000 */
[----:B------:R-:W-:-:S05]  /*1450*/  CS2R.32 R2, SR_CgaSize ;  /* 0x0000000000027805 */ /* 0x000fca0000008a00 */
[----:B------:R-:W-:-:S06]  /*1460*/  IMAD R2, R2, -0xa0, RZ ;  /* 0xffffff6002027824 */ /* 0x000fcc00078e02ff */
[----:B------:R-:W2:Y:S01]  /*1470*/  LDC R2, c[0x0][R2+0x2a4] ;  /* 0x0000a90002027b82 */ /* 0x000ea20000000800 */
[----:B------:R-:W4:Y:S01]  /*1480*/  F2I.U32.TRUNC.NTZ R96, R5 ;  /* 0x0000000500607305 */ /* 0x000f22000020f000 */
[----:B------:R-:W-:Y:S01]  /*1490*/  MOV R97, UR4 ;  /* 0x0000000400617c02 */ /* 0x000fe20008000f00 */
[----:B---3--:R-:W-:-:S05]  /*14a0*/  FMUL R4, R4, UR6 ;  /* 0x0000000604047c20 */ /* 0x008fca0008400000 */
[----:B------:R-:W-:Y:S01]  /*14b0*/  BAR.SYNC.DEFER_BLOCKING 0x0 ;  /* 0x0000000000007b1d */ /* 0x000fe20000010000 */
[----:B------:R-:W-:-:S05]  /*14c0*/  ISETP.GE.AND P0, PT, R9, 0x1, PT ;  /* 0x000000010900780c */ /* 0x000fca0003f06270 */
[----:B------:R-:W3:Y:S02]  /*14d0*/  F2I.U32.TRUNC.NTZ R81, R4 ;  /* 0x0000000400517305 */ /* 0x000ee4000020f000 */
[----:B------:R-:W2:Y:S01]  /*14e0*/  S2UR UR36, SR_CTAID.Z ;  /* 0x00000000002479c3 */ /* 0x000ea20000002700 */
[----:B----4-:R-:W-:-:S05]  /*14f0*/  IADD3 R96, PT, PT, -R96, RZ, RZ ;  /* 0x000000ff60607210 */ /* 0x010fca0007ffe1ff */
[----:B-1----:R-:W-:Y:S01]  /*1500*/  IMAD R96, R3, R96, UR5 ;  /* 0x0000000503607e24 */ /* 0x002fe2000f8e0260 */
[----:B---3--:R-:W-:-:S05]  /*1510*/  IADD3 R81, PT, PT, -R81, RZ, RZ ;  /* 0x000000ff51517210 */ /* 0x008fca0007ffe1ff */
[----:B--2---:R-:W-:Y:S01]  /*1520*/  IMAD R81, R2, R81, UR4 ;  /* 0x0000000402517e24 */ /* 0x004fe2000f8e0251 */
[----:B------:R-:W-:Y:S06]  /*1530*/  @!P0 BRA `(.L_x_16) ;  /* 0x0000000000b88947 */ /* 0x000fec0003800000 */
[----:B------:R-:W1:Y:S01]  /*1540*/  LDC.64 R4, c[0x0][0xb18] ;  /* 0x0002c600ff047b82 */ /* 0x000e620000000a00 */
[----:B------:R-:W-:-:S07]  /*1550*/  ISETP.NE.AND P0, PT, R9, 0x1, PT ;  /* 0x000000010900780c */ /* 0x000fce0003f05270 */
[----:B------:R-:W2:Y:S08]  /*1560*/  LDC R10, c[0x0][0xb0c] ;  /* 0x0002c300ff0a7b82 */ /* 0x000eb00000000800 */
[----:B------:R-:W3:Y:S08]  /*1570*/  LDC R11, c[0x0][0x370] ;  /* 0x0000dc00ff0b7b82 */ /* 0x000ef00000000800 */
[----:B------:R-:W4:Y:S01]  /*1580*/  LDC R12, c[0x0][0x374] ;  /* 0x0000dd00ff0c7b82 */ /* 0x000f220000000800 */
[----:B-1----:R-:W-:-:S07]  /*1590*/  ISETP.NE.AND P1, PT, R4, 0x1, PT ;  /* 0x000000010400780c */ /* 0x002fce0003f25270 */
[----:B------:R-:W3:Y:S01]  /*15a0*/  LDC.64 R6, c[0x0][0xb10] ;  /* 0x0002c400ff067b82 */ /* 0x000ee20000000a00 */
[----:B--2---:R-:W-:-:S07]  /*15b0*/  ISETP.NE.AND P2, PT, R10, 0x1, PT ;  /* 0x000000010a00780c */ /* 0x004fce0003f45270 */
[----:B------:R-:W1:Y:S08]  /*15c0*/  LDC R8, c[0x0][0xb20] ;  /* 0x0002c800ff087b82 */ /* 0x000e700000000800 */
[----:B------:R-:W2:Y:S01]  /*15d0*/  LDC.64 R2, c[0x0][0xb28] ;  /* 0x0002ca00ff027b82 */ /* 0x000ea20000000a00 */
[----:B----4-:R-:W-:-:S04]  /*15e0*/  IMAD.HI.U32 R13, R12, R5, RZ ;  /* 0x000000050c0d7227 */ /* 0x010fc800078e00ff */
[----:B------:R-:W-:-:S04]  /*15f0*/  IMAD.HI.U32 R5, R97, R5, RZ ;  /* 0x0000000561057227 */ /* 0x000fc800078e00ff */
[----:B---3--:R-:W-:-:S04]  /*1600*/  IMAD.HI.U32 R14, R11, R6, RZ ;  /* 0x000000060b0e7227 */ /* 0x008fc800078e00ff */
[----:B------:R-:W-:Y:S01]  /*1610*/  IMAD.HI.U32 R16, R99, R6, RZ ;  /* 0x0000000663107227 */ /* 0x000fe200078e00ff */
[-C--:B------:R-:W-:Y:S02]  /*1620*/  @P2 SHF.R.U32.HI R11, RZ, R7.reuse, R14 ;  /* 0x00000007ff0b2219 */ /* 0x080fe4000001160e */
[-C--:B-1----:R-:W-:Y:S02]  /*1630*/  @P1 SHF.R.U32.HI R12, RZ, R8.reuse, R13 ;  /* 0x00000008ff0c1219 */ /* 0x082fe4000001160d */
[----:B------:R-:W-:Y:S02]  /*1640*/  SHF.R.U32.HI R8, RZ, R8, R5 ;  /* 0x00000008ff087219 */ /* 0x000fe40000011605 */
[----:B------:R-:W-:Y:S02]  /*1650*/  SHF.R.U32.HI R16, RZ, R7, R16 ;  /* 0x00000007ff107219 */ /* 0x000fe40000011610 */
[----:B------:R-:W-:Y:S01]  /*1660*/  SEL R5, R97, R8, !P1 ;  /* 0x0000000861057207 */ /* 0x000fe20004800000 */
[----:B--2---:R-:W-:Y:S01]  /*1670*/  IMAD.HI.U32 R14, R12, R2, RZ ;  /* 0x000000020c0e7227 */ /* 0x004fe200078e00ff */
[----:B------:R-:W-:-:S03]  /*1680*/  SEL R7, R99, R16, !P2 ;  /* 0x0000001063077207 */ /* 0x000fc60005000000 */
[----:B------:R-:W-:Y:S01]  /*1690*/  IMAD.HI.U32 R6, R11, R2, RZ ;  /* 0x000000020b067227 */ /* 0x000fe200078e00ff */
[----:B------:R-:W-:-:S04]  /*16a0*/  @P0 SHF.R.U32.HI R12, RZ, R3, R14 ;  /* 0x00000003ff0c0219 */ /* 0x000fc8000001160e */
[----:B------:R-:W-:Y:S01]  /*16b0*/  @P0 SHF.R.U32.HI R11, RZ, R3, R6 ;  /* 0x00000003ff0b0219 */ /* 0x000fe20000011606 */
[----:B------:R-:W-:-:S04]  /*16c0*/  IMAD R12, R12, R9, RZ ;  /* 0x000000090c0c7224 */ /* 0x000fc800078e02ff */
[----:B------:R-:W-:Y:S01]  /*16d0*/  IMAD R6, R11, R9, RZ ;  /* 0x000000090b067224 */ /* 0x000fe200078e02ff */
[----:B------:R-:W-:-:S04]  /*16e0*/  ISETP.GE.AND P1, PT, R5, R12, PT ;  /* 0x0000000c0500720c */ /* 0x000fc80003f26270 */
[----:B------:R-:W-:Y:S01]  /*16f0*/  ISETP.GE.OR P1, PT, R7, R6, P1 ;  /* 0x000000060700720c */ /* 0x000fe20000f26670 */
[----:B------:R-:W-:-:S05]  /*1700*/  IMAD.HI.U32 R6, R5, R2, RZ ;  /* 0x0000000205067227 */ /* 0x000fca00078e00ff */
[----:B------:R-:W-:-:S04]  /*1710*/  SHF.R.U32.HI R6, RZ, R3, R6 ;  /* 0x00000003ff067219 */ /* 0x000fc80000011606 */
[----:B------:R-:W-:-:S03]  /*1720*/  SEL R6, R5, R6, !P0 ;  /* 0x0000000605067207 */ /* 0x000fc60004000000 */
[----:B------:R-:W-:Y:S01]  /*1730*/  @!P1 IMAD.HI.U32 R8, R7, R2, RZ ;  /* 0x0000000207089227 */ /* 0x000fe200078e00ff */
[----:B------:R-:W-:-:S04]  /*1740*/  IADD3 R2, PT, PT, -R6, RZ, RZ ;  /* 0x000000ff06027210 */ /* 0x000fc80007ffe1ff */
[----:B------:R-:W-:Y:S01]  /*1750*/  @!P1 SHF.R.U32.HI R8, RZ, R3, R8 ;  /* 0x00000003ff089219 */ /* 0x000fe20000011608 */
[----:B------:R-:W-:-:S03]  /*1760*/  IMAD R2, R9, R2, R5 ;  /* 0x0000000209027224 */ /* 0x000fc600078e0205 */
[----:B------:R-:W-:Y:S02]  /*1770*/  @!P1 SEL R3, R7, R8, !P0 ;  /* 0x0000000807039207 */ /* 0x000fe40004000000 */
[----:B------:R-:W-:-:S03]  /*1780*/  IADD3 R8, PT, PT, -R5, RZ, RZ ;  /* 0x000000ff05087210 */ /* 0x000fc60007ffe1ff */
[--C-:B------:R-:W-:Y:S02]  /*1790*/  @!P1 IMAD.IADD R6, R6, 0x1, -R3.reuse ;  /* 0x0000000106069824 */ /* 0x100fe400078e0a03 */
[----:B------:R-:W-:Y:S01]  /*17a0*/  @!P1 IMAD R3, R2, R11, R3 ;  /* 0x0000000b02039224 */ /* 0x000fe200078e0203 */
[----:B------:R-:W-:Y:S01]  /*17b0*/  IADD3 R2, PT, PT, -R7, RZ, RZ ;  /* 0x000000ff07027210 */ /* 0x000fe20007ffe1ff */
[----:B------:R-:W-:Y:S02]  /*17c0*/  @!P1 IMAD R5, R6, R9, R7 ;  /* 0x0000000906059224 */ /* 0x000fe400078e0207 */
[----:B------:R-:W-:Y:S02]  /*17d0*/  IMAD R8, R4, R8, R97 ;  /* 0x0000000804087224 */ /* 0x000fe400078e0261 */
[----:B------:R-:W-:Y:S02]  /*17e0*/  @!P1 IMAD.MOV.U32 R7, RZ, RZ, R3 ;  /* 0x000000ffff079224 */ /* 0x000fe400078e0003 */
[----:B------:R-:W-:-:S02]  /*17f0*/  IMAD R2, R10, R2, R99 ;  /* 0x000000020a027224 */ /* 0x000fc400078e0263 */
[----:B------:R-:W-:Y:S02]  /*1800*/  IMAD R97, R5, R4, R8 ;  /* 0x0000000405617224 */ /* 0x000fe400078e0208 */
[----:B------:R-:W-:Y:S02]  /*1810*/  IMAD R99, R7, R10, R2 ;  /* 0x0000000a07637224 */ /* 0x000fe400078e0202 */
.L_x_16:
[----:B------:R-:W1:Y:S01]  /*1820*/  LDCU UR4, c[0x0][0xb30] ;  /* 0x00016600ff0477ac */ /* 0x000e620008000800 */
[----:B------:R-:W2:Y:S08]  /*1830*/  S2UR UR37, SR_CgaCtaId ;  /* 0x00000000002579c3 */ /* 0x000eb00000008800 */
[----:B------:R-:W3:Y:S01]  /*1840*/  LDC R40, c[0x0][0xb24] ;  /* 0x0002c900ff287b82 */ /* 0x000ee20000000800 */
[----:B-1----:R-:W-:-:S09]  /*1850*/  UISETP.NE.AND UP1, UPT, UR4, 0x1, UPT ;  /* 0x000000010400788c */ /* 0x002fd2000bf25270 */
[----:B--2---:R-:W-:Y:S05]  /*1860*/  BRA.U UP1, `(.L_x_17) ;  /* 0x0000000101407547 */ /* 0x004fea000b800000 */
[----:B------:R-:W1:Y:S08]  /*1870*/  LDC.64 R4, c[0x0][0xb10] ;  /* 0x0002c400ff047b82 */ /* 0x000e700000000a00 */
[----:B------:R-:W2:Y:S08]  /*1880*/  LDC.64 R2, c[0x0][0xb18] ;  /* 0x0002c600ff027b82 */ /* 0x000eb00000000a00 */
[----:B------:R-:W4:Y:S08]  /*1890*/  LDC R6, c[0x0][0xb20] ;  /* 0x0002c800ff067b82 */ /* 0x000f300000000800 */
[----:B------:R-:W3:Y:S01]  /*18a0*/  LDC R8, c[0x0][0xb0c] ;  /* 0x0002c300ff087b82 */ /* 0x000ee20000000800 */
[----:B-1----:R-:W-:-:S05]  /*18b0*/  IMAD.HI.U32 R4, R99, R4, RZ ;  /* 0x0000000463047227 */ /* 0x002fca00078e00ff */
[----:B------:R-:W-:Y:S01]  /*18c0*/  SHF.R.U32.HI R4, RZ, R5, R4 ;  /* 0x00000005ff047219 */ /* 0x000fe20000011604 */
[----:B--2---:R-:W-:Y:S01]  /*18d0*/  IMAD.HI.U32 R3, R97, R3, RZ ;  /* 0x0000000361037227 */ /* 0x004fe200078e00ff */
[----:B------:R-:W-:-:S04]  /*18e0*/  ISETP.NE.AND P0, PT, R2, 0x1, PT ;  /* 0x000000010200780c */ /* 0x000fc80003f05270 */
[----:B----4-:R-:W-:-:S04]  /*18f0*/  SHF.R.U32.HI R6, RZ, R6, R3 ;  /* 0x00000006ff067219 */ /* 0x010fc80000011603 */
[----:B------:R-:W-:Y:S02]  /*1900*/  SEL R3, R97, R6, !P0 ;  /* 0x0000000661037207 */ /* 0x000fe40004000000 */
[----:B---3--:R-:W-:-:S04]  /*1910*/  ISETP.NE.AND P1, PT, R8, 0x1, PT ;  /* 0x000000010800780c */ /* 0x008fc80003f25270 */
[----:B------:R-:W-:-:S05]  /*1920*/  SEL R4, R99, R4, !P1 ;  /* 0x0000000463047207 */ /* 0x000fca0004800000 */
[----:B------:R-:W-:Y:S02]  /*1930*/  IMAD.IADD R5, R3, 0x1, -R4 ;  /* 0x0000000103057824 */ /* 0x000fe400078e0a04 */
[----:B------:R-:W-:Y:S02]  /*1940*/  IMAD.IADD R3, R4, 0x1, -R3 ;  /* 0x0000000104037824 */ /* 0x000fe400078e0a03 */
[----:B------:R-:W-:Y:S02]  /*1950*/  IMAD R99, R5, R8, R99 ;  /* 0x0000000805637224 */ /* 0x000fe400078e0263 */
[----:B------:R-:W-:-:S07]  /*1960*/  IMAD R97, R3, R2, R97 ;  /* 0x0000000203617224 */ /* 0x000fce00078e0261 */
.L_x_17:
[----:B------:R-:W-:Y:S01]  /*1970*/  BAR.SYNC.DEFER_BLOCKING 0x0 ;  /* 0x0000000000007b1d */ /* 0x000fe20000010000 */
[----:B------:R-:W-:Y:S01]  /*1980*/  UISETP.NE.AND UP1, UPT, UR8, 0x2, UPT ;  /* 0x000000020800788c */ /* 0x000fe2000bf25270 */
[----:B------:R-:W-:Y:S02]  /*1990*/  ISETP.NE.OR P5, PT, R0, 0x2, !P5 ;  /* 0x000000020000780c */ /* 0x000fe40006fa5670 */
[----:B------:R-:W-:-:S06]  /*19a0*/  LOP3.LUT R2, R103, 0x1f, RZ, 0xc0, !PT ;  /* 0x0000001f67027812 */ /* 0x000fcc00078ec0ff */
[----:B------:R-:W-:Y:S05]  /*19b0*/  BRA.U UP1, `(.L_x_18) ;  /* 0x0000002d015c7547 */ /* 0x000fea000b800000 */
[----:B------:R-:W1:Y:S01]  /*19c0*/  LDCU UR13, c[0x0][0x38c] ;  /* 0x00007180ff0d77ac */ /* 0x000e620008000800 */
[----:B------:R-:W2:Y:S01]  /*19d0*/  LDC R9, c[0x0][0x370] ;  /* 0x0000dc00ff097b82 */ /* 0x000ea20000000800 */
[----:B------:R-:W-:Y:S01]  /*19e0*/  PLOP3.LUT P1, PT, PT, PT, UP2, 0x80, 0x8 ;  /* 0x000000000008781c */ /* 0x000fe20003f2f028 */
[----:B------:R-:W-:Y:S01]  /*19f0*/  IMAD.MOV.U32 R15, RZ, RZ, 0x1 ;  /* 0x00000001ff0f7424 */ /* 0x000fe200078e00ff */
[----:B------:R-:W-:Y:S01]  /*1a00*/  ISETP.EQ.OR P4, PT, R2, RZ, P5 ;  /* 0x000000ff0200720c */ /* 0x000fe20002f82670 */
[----:B------:R-:W-:Y:S01]  /*1a10*/  IMAD.MOV.U32 R14, RZ, RZ, RZ ;  /* 0x000000ffff0e7224 */ /* 0x000fe200078e00ff */
[----:B------:R-:W-:Y:S02]  /*1a20*/  PLOP3.LUT P1, PT, P1, PT, PT, 0x8, 0x80 ;  /* 0x000000000080781c */ /* 0x000fe40000f2e170 */
[----:B------:R-:W-:Y:S01]  /*1a30*/  CS2R R12, SRZ ;  /* 0x00000000000c7805 */ /* 0x000fe2000001ff00 */
[----:B------:R-:W-:Y:S01]  /*1a40*/  IMAD.MOV.U32 R10, RZ, RZ, 0x1 ;  /* 0x00000001ff0a7424 */ /* 0x000fe200078e00ff */
[----:B------:R-:W4:Y:S01]  /*1a50*/  LDC R0, c[0x0][0x374] ;  /* 0x0000dd00ff007b82 */ /* 0x000f220000000800 */
[----:B------:R-:W2:Y:S01]  /*1a60*/  LDCU.64 UR22, c[0x0][0x348] ;  /* 0x00006900ff1677ac */ /* 0x000ea20008000a00 */
[----:B------:R-:W-:Y:S01]  /*1a70*/  UMOV UR6, URZ ;  /* 0x000000ff00067c82 */ /* 0x000fe20008000000 */
[----:B-1----:R-:W-:-:S04]  /*1a80*/  UIADD3 UR5, UPT, UPT, UR13, 0x1f, URZ ;  /* 0x0000001f0d057890 */ /* 0x002fc8000fffe0ff */
[----:B------:R-:W-:-:S04]  /*1a90*/  USHF.R.S32.HI UR4, URZ, 0x1f, UR5 ;  /* 0x0000001fff047899 */ /* 0x000fc80008011405 */
[----:B------:R-:W-:-:S04]  /*1aa0*/  ULEA.HI UR4, UR4, UR5, URZ, 0x5 ;  /* 0x0000000504047291 */ /* 0x000fc8000f8f28ff */
[----:B------:R-:W-:Y:S02]  /*1ab0*/  USHF.R.S32.HI UR15, URZ, 0x5, UR4 ;  /* 0x00000005ff0f7899 */ /* 0x000fe40008011404 */
[----:B------:R-:W-:Y:S02]  /*1ac0*/  UIADD3 UR4, UPT, UPT, UR13, -0x1, URZ ;  /* 0xffffffff0d047890 */ /* 0x000fe4000fffe0ff */
[----:B------:R-:W-:Y:S02]  /*1ad0*/  UISETP.LT.U32.AND UP0, UPT, UR15, 0x36, UPT ;  /* 0x000000360f00788c */ /* 0x000fe4000bf01070 */
[----:B------:R-:W-:Y:S02]  /*1ae0*/  UISETP.GE.U32.AND UP1, UPT, UR4, -0x3f, UPT ;  /* 0xffffffc10400788c */ /* 0x000fe4000bf26070 */
[----:B------:R-:W-:Y:S02]  /*1af0*/  USEL UR14, UR15, 0x36, UP0 ;  /* 0x000000360f0e7887 */ /* 0x000fe40008000000 */
[----:B------:R-:W-:-:S02]  /*1b00*/  UIADD3 UR13, UPT, UPT, UR13, 0x3e, URZ ;  /* 0x0000003e0d0d7890 */ /* 0x000fc4000fffe0ff */
[----:B------:R-:W-:Y:S02]  /*1b10*/  UIADD3 UR5, UPT, UPT, UR14, -0x1, URZ ;  /* 0xffffffff0e057890 */ /* 0x000fe4000fffe0ff */
[----:B------:R-:W-:-:S03]  /*1b20*/  UIADD3 UR7, UPT, UPT, UR15, -UR14, URZ ;  /* 0x8000000e0f077290 */ /* 0x000fc6000fffe0ff */
[----:B------:R-:W-:-:S04]  /*1b30*/  @UP1 UIADD3 UR5, UPT, UPT, UR14, URZ, URZ ;  /* 0x000000ff0e051290 */ /* 0x000fc8000fffe0ff */
[----:B--2---:R-:W-:-:S12]  /*1b40*/  UIADD3 UR5, UPT, UPT, UR5, 0x1, URZ ;  /* 0x0000000105057890 */ /* 0x004fd8000fffe0ff */
.L_x_36:
[----:B------:R-:W-:Y:S01]  /*1b50*/  UISETP.NE.AND UP0, UPT, UR37, URZ, UPT ;  /* 0x000000ff2500728c */ /* 0x000fe2000bf05270 */
[----:B------:R-:W1:Y:S08]  /*1b60*/  S2UR UR37, SR_CgaCtaId ;  /* 0x00000000002579c3 */ /* 0x000e700000008800 */
[----:B------:R-:W-:Y:S05]  /*1b70*/  BRA.U UP0, `(.L_x_19) ;  /* 0x0000000100347547 */ /* 0x000fea000b800000 */
[----:B------:R-:W2:Y:S01]  /*1b80*/  S2R R2, SR_CgaCtaId ;  /* 0x0000000000027919 */ /* 0x000ea20000008800 */
[----:B------:R-:W-:-:S04]  /*1b90*/  MOV R3, 0x400 ;  /* 0x0000040000037802 */ /* 0x000fc80000000f00 */
[----:B--2---:R-:W-:Y:S02]  /*1ba0*/  LEA R3, R2, R3, 0x18 ;  /* 0x0000000302037211 */ /* 0x004fe400078ec0ff */
[----:B------:R-:W-:-:S03]  /*1bb0*/  SHF.L.U32 R2, R10, 0x1f, RZ ;  /* 0x0000001f0a027819 */ /* 0x000fc600000006ff */
[----:B------:R-:W-:-:S04]  /*1bc0*/  IMAD R3, R12, 0x8, R3 ;  /* 0x000000080c037824 */ /* 0x000fc800078e0203 */
[----:B------:R-:W2:Y:S02]  /*1bd0*/  SYNCS.PHASECHK.TRANS64.TRYWAIT P0, [R3+URZ+0x3f0], R2 ;  /* 0x0003f002030075a7 */ /* 0x000ea400080011ff */
[----:B--2---:R-:W-:Y:S05]  /*1be0*/  @!P0 BRA `(.L_x_20) ;  /* 0x0000006400c48947 */ /* 0x004fea0003800000 */
.L_x_146:
[----:B------:R-:W-:Y:S01]  /*1bf0*/  VIADD R12, R12, 0x1 ;  /* 0x000000010c0c7836 */ /* 0x000fe20000000000 */
[----:B------:R2:W-:Y:S04]  /*1c00*/  SYNCS.ARRIVE.TRANS64.A1T0 RZ, [R3+URZ+0x3e0], RZ ;  /* 0x0003e0ff03ff79a7 */ /* 0x0005e800081000ff */
[----:B------:R-:W-:-:S04]  /*1c10*/  ISETP.NE.AND P0, PT, R12, 0x2, PT ;  /* 0x000000020c00780c */ /* 0x000fc80003f05270 */
[----:B------:R-:W-:Y:S02]  /*1c20*/  SEL R12, R12, RZ, P0 ;  /* 0x000000ff0c0c7207 */ /* 0x000fe40000000000 */
[----:B--2---:R-:W-:-:S04]  /*1c30*/  SEL R3, RZ, 0x1, P0 ;  /* 0x00000001ff037807 */ /* 0x004fc80000000000 */
[----:B------:R-:W-:-:S07]  /*1c40*/  LOP3.LUT R10, R10, R3, RZ, 0x3c, !PT ;  /* 0x000000030a0a7212 */ /* 0x000fce00078e3cff */
.L_x_19:
[----:B------:R-:W-:Y:S01]  /*1c50*/  UMOV UR4, 0x400 ;  /* 0x0000040000047882 */ /* 0x000fe20000000000 */
[----:B------:R-:W-:Y:S01]  /*1c60*/  SHF.L.U32 R2, R15, 0x1f, RZ ;  /* 0x0000001f0f027819 */ /* 0x000fe200000006ff */
[----:B-1----:R-:W-:Y:S01]  /*1c70*/  ULEA UR4, UR37, UR4, 0x18 ;  /* 0x0000000425047291 */ /* 0x002fe2000f8ec0ff */
[----:B------:R-:W-:Y:S01]  /*1c80*/  R2UR UR34, R99 ;  /* 0x00000000632272ca */ /* 0x000fe200000e0000 */
[----:B------:R-:W-:Y:S01]  /*1c90*/  UISETP.GE.U32.AND UP0, UPT, UR13, 0x3f, UPT ;  /* 0x0000003f0d00788c */ /* 0x000fe2000bf06070 */
[----:B------:R-:W-:Y:S01]  /*1ca0*/  R2UR UR10, R97 ;  /* 0x00000000610a72ca */ /* 0x000fe200000e0000 */
[----:B------:R-:W-:Y:S01]  /*1cb0*/  ULEA UR8, UR6, UR4, 0x3 ;  /* 0x0000000406087291 */ /* 0x000fe2000f8e18ff */
[----:B------:R-:W-:-:S08]  /*1cc0*/  UMOV UR24, URZ ;  /* 0x000000ff00187c82 */ /* 0x000fd00008000000 */
[----:B------:R1:W2:Y:S01]  /*1cd0*/  SYNCS.PHASECHK.TRANS64.TRYWAIT P0, [UR8+0x1b0], R2 ;  /* 0x0001b002ff0075a7 */ /* 0x0002a20008001108 */
[----:B------:R-:W-:Y:S02]  /*1ce0*/  USHF.L.U32 UR34, UR34, 0x6, URZ ;  /* 0x0000000622227899 */ /* 0x000fe400080006ff */
[----:B------:R-:W-:Y:S01]  /*1cf0*/  USHF.L.U32 UR10, UR10, 0x6, URZ ;  /* 0x000000060a0a7899 */ /* 0x000fe200080006ff */
[----:B------:R-:W-:Y:S11]  /*1d00*/  BRA.U !UP0, `(.L_x_21) ;  /* 0x0000000108a47547 */ /* 0x000ff6000b800000 */
[----:B------:R-:W-:Y:S01]  /*1d10*/  UMOV UR16, URZ ;  /* 0x000000ff00107c82 */ /* 0x000fe20008000000 */
[----:B------:R-:W-:-:S05]  /*1d20*/  UMOV UR17, UR6 ;  /* 0x0000000600117c82 */ /* 0x000fca0008000000 */
.L_x_26:
[----:B-1----:R-:W-:Y:S01]  /*1d30*/  ULEA UR33, UR17, UR4, 0x3 ;  /* 0x0000000411217291 */ /* 0x002fe2000f8e18ff */
[----:B--2---:R-:W-:Y:S01]  /*1d40*/  @!P5 MOV R3, 0x1000 ;  /* 0x000010000003d802 */ /* 0x004fe20000000f00 */
[----:B--2---:R-:W-:Y:S10]  /*1d50*/  @P0 BRA `(.L_x_22) ;  /* 0x00000000000c0947 */ /* 0x004ff40003800000 */
[----:B------:R-:W-:-:S04]  /*1d60*/  SHF.L.U32 R5, R15, 0x1f, RZ ;  /* 0x0000001f0f057819 */ /* 0x000fc800000006ff */
[----:B------:R-:W2:Y:S02]  /*1d70*/  SYNCS.PHASECHK.TRANS64.TRYWAIT P0, [UR33+0x1b0], R5 ;  /* 0x0001b005ff0075a7 */ /* 0x000ea40008001121 */
[----:B--2---:R-:W-:Y:S05]  /*1d80*/  @!P0 BRA `(.L_x_23) ;  /* 0x0000006400708947 */ /* 0x004fea0003800000 */
.L_x_22:
[----:B------:R2:W-:Y:S01]  /*1d90*/  @!P5 SYNCS.ARRIVE.TRANS64 RZ, [UR33], R3 ;  /* 0x00000003ffffd9a7 */ /* 0x0005e20008000021 */
[----:B------:R-:W-:Y:S04]  /*1da0*/  BSSY.RECONVERGENT B0, `(.L_x_24) ;  /* 0x0000003000007945 */ /* 0x000fe80003800200 */
[----:B------:R-:W-:Y:S05]  /*1db0*/  @P4 BRA `(.L_x_25) ;  /* 0x0000000000044947 */ /* 0x000fea0003800000 */
[----:B------:R-:W-:Y:S05]  /*1dc0*/  BPT.TRAP 0x1 ;  /* 0x000000040000795c */ /* 0x000fea0000300000 */
.L_x_25:
[----:B------:R-:W-:Y:S05]  /*1dd0*/  BSYNC.RECONVERGENT B0 ;  /* 0x0000000000007941 */ /* 0x000fea0003800200 */
.L_x_24:
[----:B------:R-:W-:Y:S02]  /*1de0*/  UIADD3 UR6, UPT, UPT, UR17, 0x1, URZ ;  /* 0x0000000111067890 */ /* 0x000fe4000fffe0ff */
[----:B------:R-:W-:Y:S02]  /*1df0*/  UIADD3 UR26, UP1, UPT, UR22, 0x80, URZ ;  /* 0x00000080161a7890 */ /* 0x000fe4000ff3e0ff */
[----:B------:R-:W-:Y:S02]  /*1e00*/  UISETP.NE.AND UP0, UPT, UR6, 0x36, UPT ;  /* 0x000000360600788c */ /* 0x000fe4000bf05270 */
[----:B------:R-:W-:Y:S02]  /*1e10*/  USHF.L.U32 UR35, UR16, 0x5, URZ ;  /* 0x0000000510237899 */ /* 0x000fe400080006ff */
[----:B------:R-:W-:Y:S02]  /*1e20*/  USEL UR9, URZ, 0x1, UP0 ;  /* 0x00000001ff097887 */ /* 0x000fe40008000000 */
[----:B------:R-:W-:-:S02]  /*1e30*/  USEL UR6, UR6, URZ, UP0 ;  /* 0x000000ff06067287 */ /* 0x000fc40008000000 */
[----:B------:R-:W-:Y:S02]  /*1e40*/  UIADD3 UR20, UP0, UPT, UR22, 0x180, URZ ;  /* 0x0000018016147890 */ /* 0x000fe4000ff1e0ff */
[----:B------:R-:W-:Y:S01]  /*1e50*/  ULEA UR8, UR6, UR4, 0x3 ;  /* 0x0000000406087291 */ /* 0x000fe2000f8e18ff */
[----:B------:R-:W-:Y:S01]  /*1e60*/  LOP3.LUT R15, R15, UR9, RZ, 0x3c, !PT ;  /* 0x000000090f0f7c12 */ /* 0x000fe2000f8e3cff */
[----:B------:R-:W-:Y:S02]  /*1e70*/  UIADD3.X UR27, UPT, UPT, URZ, UR23, URZ, UP1, !UPT ;  /* 0x00000017ff1b7290 */ /* 0x000fe40008ffe4ff */
[----:B------:R-:W-:Y:S01]  /*1e80*/  UIADD3.X UR21, UPT, UPT, URZ, UR23, URZ, UP0, !UPT ;  /* 0x00000017ff157290 */ /* 0x000fe200087fe4ff */
[----:B-1----:R-:W-:Y:S01]  /*1e90*/  SHF.L.U32 R2, R15, 0x1f, RZ ;  /* 0x0000001f0f027819 */ /* 0x002fe200000006ff */
[----:B------:R-:W-:Y:S01]  /*1ea0*/  UMOV UR18, 0x0 ;  /* 0x0000000000127882 */ /* 0x000fe20000000000 */
[----:B------:R-:W-:Y:S01]  /*1eb0*/  UMOV UR19, 0x10000000 ;  /* 0x1000000000137882 */ /* 0x000fe20000000000 */
[----:B------:R-:W-:Y:S01]  /*1ec0*/  UMOV UR12, UR36 ;  /* 0x00000024000c7c82 */ /* 0x000fe20008000000 */
[----:B------:R1:W1:Y:S01]  /*1ed0*/  SYNCS.PHASECHK.TRANS64.TRYWAIT P0, [UR8+0x1b0], R2 ;  /* 0x0001b002ff0075a7 */ /* 0x0002620008001108 */
[----:B------:R-:W-:Y:S01]  /*1ee0*/  ULEA UR8, UR17, UR4, 0xb ;  /* 0x0000000411087291 */ /* 0x000fe2000f8e58ff */
[----:B------:R-:W-:Y:S01]  /*1ef0*/  UMOV UR9, UR33 ;  /* 0x0000002100097c82 */ /* 0x000fe20008000000 */
[----:B------:R-:W-:-:S02]  /*1f00*/  UMOV UR11, UR35 ;  /* 0x00000023000b7c82 */ /* 0x000fc40008000000 */
[----:B------:R-:W-:Y:S02]  /*1f10*/  UIADD3 UR32, UPT, UPT, UR8, 0x2800, URZ ;  /* 0x0000280008207890 */ /* 0x000fe4000fffe0ff */
[----:B------:R-:W-:Y:S02]  /*1f20*/  UIADD3 UR8, UPT, UPT, UR8, 0x1d800, URZ ;  /* 0x0001d80008087890 */ /* 0x000fe4000fffe0ff */
[----:B------:R-:W-:Y:S01]  /*1f30*/  UIADD3 UR16, UPT, UPT, UR16, 0x1, URZ ;  /* 0x0000000110107890 */ /* 0x000fe2000fffe0ff */
[----:B------:R-:W-:Y:S01]  /*1f40*/  UMOV UR24, UR5 ;  /* 0x0000000500187c82 */ /* 0x000fe20008000000 */
[----:B------:R-:W-:Y:S02]  /*1f50*/  UMOV UR17, UR6 ;  /* 0x0000000600117c82 */ /* 0x000fe40008000000 */
[----:B------:R-:W-:Y:S01]  /*1f60*/  UISETP.NE.AND UP0, UPT, UR16, UR5, UPT ;  /* 0x000000051000728c */ /* 0x000fe2000bf05270 */
[----:B------:R1:W-:Y:S02]  /*1f70*/  UTMALDG.3D [UR32], [UR26], desc[UR18] ;  /* 0x000012201a0075b4 */ /* 0x0003e40008011000 */
[----:B------:R1:W-:Y:S06]  /*1f80*/  UTMALDG.3D [UR8], [UR20], desc[UR18] ;  /* 0x00001208140075b4 */ /* 0x0003ec0008011000 */
[----:B------:R-:W-:Y:S05]  /*1f90*/  BRA.U UP0, `(.L_x_26) ;  /* 0xfffffffd00647547 */ /* 0x000fea000b83ffff */
.L_x_21:
[----:B-1----:R-:W-:Y:S01]  /*1fa0*/  ULEA UR8, UR6, UR4, 0x3 ;  /* 0x0000000406087291 */ /* 0x002fe2000f8e18ff */
[----:B------:R-:W-:Y:S01]  /*1fb0*/  SHF.L.U32 R2, R15, 0x1f, RZ ;  /* 0x0000001f0f027819 */ /* 0x000fe200000006ff */
[----:B------:R-:W-:Y:S01]  /*1fc0*/  @!P1 SYNCS.ARRIVE.TRANS64.A1T0 RZ, [UR4+0x378], RZ ;  /* 0x000378ffffff99a7 */ /* 0x000fe20008100004 */
[----:B------:R-:W-:-:S06]  /*1fd0*/  UISETP.GT.AND UP0, UPT, UR15, UR14, UPT ;  /* 0x0000000e0f00728c */ /* 0x000fcc000bf04270 */
[----:B--2---:R1:W2:Y:S03]  /*1fe0*/  SYNCS.PHASECHK.TRANS64.TRYWAIT P0, [UR8+0x1b0], R2 ;  /* 0x0001b002ff0075a7 */ /* 0x0042a60008001108 */
[----:B------:R-:W-:Y:S05]  /*1ff0*/  BRA.U !UP0, `(.L_x_27) ;  /* 0x0000000108a87547 */ /* 0x000fea000b800000 */
[----:B------:R-:W-:Y:S01]  /*2000*/  UIADD3 UR21, UPT, UPT, UR7, UR24, URZ ;  /* 0x0000001807157290 */ /* 0x000fe2000fffe0ff */
[----:B------:R-:W-:-:S11]  /*2010*/  UMOV UR25, UR6 ;  /* 0x0000000600197c82 */ /* 0x000fd60008000000 */
.L_x_32:
[----:B-1----:R-:W-:Y:S01]  /*2020*/  ULEA UR17, UR25, UR4, 0x3 ;  /* 0x0000000419117291 */ /* 0x002fe2000f8e18ff */
[----:B--2---:R-:W-:Y:S01]  /*2030*/  @!P5 MOV R3, 0x1000 ;  /* 0x000010000003d802 */ /* 0x004fe20000000f00 */
[----:B--2---:R-:W-:Y:S10]  /*2040*/  @P0 BRA `(.L_x_28) ;  /* 0x00000000000c0947 */ /* 0x004ff40003800000 */
[----:B------:R-:W-:-:S04]  /*2050*/  SHF.L.U32 R5, R15, 0x1f, RZ ;  /* 0x0000001f0f057819 */ /* 0x000fc800000006ff */
[----:B------:R-:W2:Y:S02]  /*2060*/  SYNCS.PHASECHK.TRANS64.TRYWAIT P0, [UR17+0x1b0], R5 ;  /* 0x0001b005ff0075a7 */ /* 0x000ea40008001111 */
[----:B--2---:R-:W-:Y:S05]  /*2070*/  @!P0 BRA `(.L_x_29) ;  /* 0x0000006000cc8947 */ /* 0x004fea0003800000 */
.L_x_28:
[----:B------:R2:W-:Y:S01]  /*2080*/  @!P5 SYNCS.ARRIVE.TRANS64 RZ, [UR17], R3 ;  /* 0x00000003ffffd9a7 */ /* 0x0005e20008000011 */
[----:B------:R-:W-:Y:S04]  /*2090*/  BSSY.RECONVERGENT B0, `(.L_x_30) ;  /* 0x0000003000007945 */ /* 0x000fe80003800200 */
[----:B------:R-:W-:Y:S05]  /*20a0*/  @P4 BRA `(.L_x_31) ;  /* 0x0000000000044947 */ /* 0x000fea0003800000 */
[----:B------:R-:W-:Y:S05]  /*20b0*/  BPT.TRAP 0x1 ;  /* 0x000000040000795c */ /* 0x000fea0000300000 */
.L_x_31:
[----:B------:R-:W-:Y:S05]  /*20c0*/  BSYNC.RECONVERGENT B0 ;  /* 0x0000000000007941 */ /* 0x000fea0003800200 */
.L_x_30:
        /* <DEDUP_REMOVED lines=20> */
[----:B------:R-:W-:Y:S01]  /*2210*/  UIADD3 UR8, UPT, UPT, UR8, 0x1d800, URZ ;  /* 0x0001d80008087890 */ /* 0x000fe2000fffe0ff */
[----:B------:R-:W-:Y:S01]  /*2220*/  UMOV UR9, UR17 ;  /* 0x0000001100097c82 */ /* 0x000fe20008000000 */
[----:B------:R-:W-:Y:S01]  /*2230*/  UMOV UR11, UR19 ;  /* 0x00000013000b7c82 */ /* 0x000fe20008000000 */
[----:B------:R-:W-:Y:S01]  /*2240*/  UIADD3 UR24, UPT, UPT, UR24, 0x1, URZ ;  /* 0x0000000118187890 */ /* 0x000fe2000fffe0ff */
[----:B------:R-:W-:-:S03]  /*2250*/  UMOV UR25, UR6 ;  /* 0x0000000600197c82 */ /* 0x000fc60008000000 */
[----:B------:R1:W-:Y:S01]  /*2260*/  UTMALDG.3D [UR16], [UR30], desc[UR26] ;  /* 0x00001a101e0075b4 */ /* 0x0003e20008011000 */
[----:B------:R-:W-:Y:S01]  /*2270*/  UISETP.NE.AND UP0, UPT, UR24, UR21, UPT ;  /* 0x000000151800728c */ /* 0x000fe2000bf05270 */
[----:B------:R1:W-:Y:S08]  /*2280*/  UTMALDG.3D [UR8], [UR28], desc[UR26] ;  /* 0x00001a081c0075b4 */ /* 0x0003f00008011000 */
[----:B------:R-:W-:Y:S05]  /*2290*/  BRA.U UP0, `(.L_x_32) ;  /* 0xfffffffd00607547 */ /* 0x000fea000b83ffff */
.L_x_27:
[C---:B-1----:R-:W-:Y:S01]  /*22a0*/  LEA R2, R14.reuse, UR4, 0x3 ;  /* 0x000000040e027c11 */ /* 0x042fe2000f8e18ff */
[----:B------:R-:W-:Y:S01]  /*22b0*/  NOP ;  /* 0x0000000000007918 */ /* 0x000fe20000000000 */
[----:B--2---:R-:W-:Y:S02]  /*22c0*/  SHF.L.U32 R3, R13, 0x1f, RZ ;  /* 0x0000001f0d037819 */ /* 0x004fe400000006ff */
[----:B------:R-:W-:Y:S02]  /*22d0*/  LEA R4, R14, UR4, 0x4 ;  /* 0x000000040e047c11 */ /* 0x000fe4000f8e20ff */
[----:B------:R-:W1:Y:S02]  /*22e0*/  SYNCS.PHASECHK.TRANS64.TRYWAIT P0, [R2+URZ+0x380], R3 ;  /* 0x00038003020075a7 */ /* 0x000e6400080011ff */
[----:B-1----:R-:W-:Y:S05]  /*22f0*/  @!P0 BRA `(.L_x_33) ;  /* 0x0000006000448947 */ /* 0x002fea0003800000 */
.L_x_149:
[----:B------:R-:W2:Y:S01]  /*2300*/  LDS.128 R4, [R4+0x410] ;  /* 0x0004100004047984 */ /* 0x000ea20000000c00 */
[----:B---3--:R-:W-:Y:S01]  /*2310*/  ISETP.GE.AND P0, PT, R40, 0x1, PT ;  /* 0x000000012800780c */ /* 0x008fe20003f06270 */
[----:B-1----:R-:W-:Y:S01]  /*2320*/  VIADD R2, R2, 0x390 ;  /* 0x0000039002027836 */ /* 0x002fe20000000000 */
[----:B------:R-:W-:Y:S01]  /*2330*/  @!PT LDS RZ, [RZ] ;  /* 0x00000000fffff984 */ /* 0x000fe20000000800 */
[----:B------:R-:W-:Y:S01]  /*2340*/  @!PT LDS RZ, [RZ] ;  /* 0x00000000fffff984 */ /* 0x000fe20000000800 */
[----:B------:R-:W-:Y:S01]  /*2350*/  @!PT LDS RZ, [RZ] ;  /* 0x00000000fffff984 */ /* 0x000fe20000000800 */
[----:B------:R-:W-:Y:S01]  /*2360*/  @!PT LDS RZ, [RZ] ;  /* 0x00000000fffff984 */ /* 0x000fe20000000800 */
[----:B------:R1:W-:Y:S06]  /*2370*/  MEMBAR.ALL.CTA ;  /* 0x0000000000007992 */ /* 0x0003ec0000008000 */
[----:B-1----:R-:W1:Y:S01]  /*2380*/  FENCE.VIEW.ASYNC.S ;  /* 0x00000000000073c6 */ /* 0x002e620000000000 */
[----:B------:R-:W-:-:S04]  /*2390*/  PRMT R2, RZ, 0x654, R2 ;  /* 0x00000654ff027816 */ /* 0x000fc80000000002 */
[----:B-1----:R1:W-:Y:S01]  /*23a0*/  SYNCS.ARRIVE.TRANS64.RED.A1T0 RZ, [R2+URZ], RZ ;  /* 0x000000ff02ff79a7 */ /* 0x0023e200081004ff */
[----:B--2---:R-:W-:-:S13]  /*23b0*/  LOP3.LUT P2, RZ, R6, 0x1, RZ, 0xc0, !PT ;  /* 0x0000000106ff7812 */ /* 0x004fda000784c0ff */
[----:B------:R-:W-:Y:S01]  /*23c0*/  @P2 SHF.R.U32.HI R3, RZ, 0x10, R5 ;  /* 0x00000010ff032819 */ /* 0x000fe20000011605 */
[----:B------:R-:W-:Y:S01]  /*23d0*/  VOTEU.ANY UP0, P2 ;  /* 0x0000000000ff7886 */ /* 0x000fe20001000100 */
[----:B------:R-:W-:Y:S02]  /*23e0*/  @P2 MOV R11, R4 ;  /* 0x00000004000b2202 */ /* 0x000fe40000000f00 */
[----:B------:R-:W-:Y:S02]  /*23f0*/  @P2 R2UR.BROADCAST UR8, R3 ;  /* 0x00000000030822ca */ /* 0x000fe400008e0000 */
[----:B------:R-:W-:-:S11]  /*2400*/  @P2 LOP3.LUT R8, R5, 0xffff, RZ, 0xc0, !PT ;  /* 0x0000ffff05082812 */ /* 0x000fd600078ec0ff */
[----:B------:R-:W-:Y:S01]  /*2410*/  @UP0 UMOV UR36, UR8 ;  /* 0x0000000800240c82 */ /* 0x000fe20008000000 */
[----:B-1----:R-:W-:Y:S05]  /*2420*/  @!P0 BRA `(.L_x_34) ;  /* 0x0000000000b88947 */ /* 0x002fea0003800000 */
[----:B------:R-:W4:Y:S01]  /*2430*/  LDC.64 R4, c[0x0][0xb18] ;  /* 0x0002c600ff047b82 */ /* 0x000f220000000a00 */
[----:B------:R-:W-:-:S07]  /*2440*/  ISETP.NE.AND P3, PT, R40, 0x1, PT ;  /* 0x000000012800780c */ /* 0x000fce0003f65270 */
[----:B------:R-:W1:Y:S08]  /*2450*/  LDC.64 R6, c[0x0][0xb10] ;  /* 0x0002c400ff067b82 */ /* 0x000e700000000a00 */
[----:B------:R-:W2:Y:S08]  /*2460*/  LDC R16, c[0x0][0xb20] ;  /* 0x0002c800ff107b82 */ /* 0x000eb00000000800 */
[----:B------:R-:W3:Y:S01]  /*2470*/  LDC R18, c[0x0][0xb0c] ;  /* 0x0002c300ff127b82 */ /* 0x000ee20000000800 */
[----:B----4-:R-:W-:Y:S01]  /*2480*/  IMAD.HI.U32 R17, R0, R5, RZ ;  /* 0x0000000500117227 */ /* 0x010fe200078e00ff */
[----:B------:R-:W-:-:S03]  /*2490*/  ISETP.NE.AND P0, PT, R4, 0x1, PT ;  /* 0x000000010400780c */ /* 0x000fc60003f05270 */
[----:B------:R-:W-:-:S03]  /*24a0*/  IMAD.HI.U32 R5, R8, R5, RZ ;  /* 0x0000000508057227 */ /* 0x000fc600078e00ff */
[----:B------:R-:W4:Y:S01]  /*24b0*/  LDC.64 R2, c[0x0][0xb28] ;  /* 0x0002ca00ff027b82 */ /* 0x000f220000000a00 */
[----:B-1----:R-:W-:-:S04]  /*24c0*/  IMAD.HI.U32 R20, R9, R6, RZ ;  /* 0x0000000609147227 */ /* 0x002fc800078e00ff */
[----:B------:R-:W-:Y:S01]  /*24d0*/  IMAD.HI.U32 R22, R11, R6, RZ ;  /* 0x000000060b167227 */ /* 0x000fe200078e00ff */
[----:B------:R-:W-:Y:S02]  /*24e0*/  SHF.R.U32.HI R20, RZ, R7, R20 ;  /* 0x00000007ff147219 */ /* 0x000fe40000011614 */
[-C--:B--2---:R-:W-:Y:S02]  /*24f0*/  SHF.R.U32.HI R17, RZ, R16.reuse, R17 ;  /* 0x00000010ff117219 */ /* 0x084fe40000011611 */
[----:B------:R-:W-:Y:S02]  /*2500*/  SHF.R.U32.HI R5, RZ, R16, R5 ;  /* 0x00000010ff057219 */ /* 0x000fe40000011605 */
[----:B------:R-:W-:Y:S02]  /*2510*/  SEL R17, R0, R17, !P0 ;  /* 0x0000001100117207 */ /* 0x000fe40004000000 */
[----:B------:R-:W-:Y:S02]  /*2520*/  SHF.R.U32.HI R22, RZ, R7, R22 ;  /* 0x00000007ff167219 */ /* 0x000fe40000011616 */
[----:B---3--:R-:W-:-:S02]  /*2530*/  ISETP.NE.AND P1, PT, R18, 0x1, PT ;  /* 0x000000011200780c */ /* 0x008fc40003f25270 */
[----:B------:R-:W-:Y:S02]  /*2540*/  SEL R5, R8, R5, !P0 ;  /* 0x0000000508057207 */ /* 0x000fe40004000000 */
[----:B------:R-:W-:Y:S02]  /*2550*/  SEL R19, R9, R20, !P1 ;  /* 0x0000001409137207 */ /* 0x000fe40004800000 */
[----:B------:R-:W-:Y:S01]  /*2560*/  SEL R7, R11, R22, !P1 ;  /* 0x000000160b077207 */ /* 0x000fe20004800000 */
[----:B----4-:R-:W-:-:S04]  /*2570*/  IMAD.HI.U32 R20, R17, R2, RZ ;  /* 0x0000000211147227 */ /* 0x010fc800078e00ff */
[----:B------:R-:W-:Y:S01]  /*2580*/  IMAD.HI.U32 R6, R19, R2, RZ ;  /* 0x0000000213067227 */ /* 0x000fe200078e00ff */
[----:B------:R-:W-:-:S04]  /*2590*/  @P3 SHF.R.U32.HI R17, RZ, R3, R20 ;  /* 0x00000003ff113219 */ /* 0x000fc80000011614 */
[----:B------:R-:W-:Y:S01]  /*25a0*/  @P3 SHF.R.U32.HI R19, RZ, R3, R6 ;  /* 0x00000003ff133219 */ /* 0x000fe20000011606 */
[----:B------:R-:W-:-:S04]  /*25b0*/  IMAD R17, R40, R17, RZ ;  /* 0x0000001128117224 */ /* 0x000fc800078e02ff */
[----:B------:R-:W-:Y:S01]  /*25c0*/  IMAD R6, R40, R19, RZ ;  /* 0x0000001328067224 */ /* 0x000fe200078e02ff */
[C---:B------:R-:W-:Y:S02]  /*25d0*/  ISETP.GE.AND P0, PT, R5.reuse, R17, PT ;  /* 0x000000110500720c */ /* 0x040fe40003f06270 */
[----:B------:R-:W-:Y:S02]  /*25e0*/  IADD3 R17, PT, PT, -R5, RZ, RZ ;  /* 0x000000ff05117210 */ /* 0x000fe40007ffe1ff */
[----:B------:R-:W-:Y:S01]  /*25f0*/  ISETP.GE.OR P0, PT, R7, R6, P0 ;  /* 0x000000060700720c */ /* 0x000fe20000706670 */
[----:B------:R-:W-:-:S04]  /*2600*/  IMAD.HI.U32 R6, R5, R2, RZ ;  /* 0x0000000205067227 */ /* 0x000fc800078e00ff */
[----:B------:R-:W-:Y:S01]  /*2610*/  IMAD R8, R4, R17, R8 ;  /* 0x0000001104087224 */ /* 0x000fe200078e0208 */
[----:B------:R-:W-:-:S04]  /*2620*/  SHF.R.U32.HI R6, RZ, R3, R6 ;  /* 0x00000003ff067219 */ /* 0x000fc80000011606 */
[----:B------:R-:W-:-:S03]  /*2630*/  SEL R6, R5, R6, !P3 ;  /* 0x0000000605067207 */ /* 0x000fc60005800000 */
[----:B------:R-:W-:-:S04]  /*2640*/  @!P0 IMAD.HI.U32 R16, R7, R2, RZ ;  /* 0x0000000207108227 */ /* 0x000fc800078e00ff */
[----:B------:R-:W-:Y:S01]  /*2650*/  IMAD.MOV R2, RZ, RZ, -R6 ;  /* 0x000000ffff027224 */ /* 0x000fe200078e0a06 */
[----:B------:R-:W-:-:S03]  /*2660*/  @!P0 SHF.R.U32.HI R16, RZ, R3, R16 ;  /* 0x00000003ff108219 */ /* 0x000fc60000011610 */
[----:B------:R-:W-:Y:S01]  /*2670*/  IMAD R2, R40, R2, R5 ;  /* 0x0000000228027224 */ /* 0x000fe200078e0205 */
[----:B------:R-:W-:-:S05]  /*2680*/  @!P0 SEL R3, R7, R16, !P3 ;  /* 0x0000001007038207 */ /* 0x000fca0005800000 */
[--C-:B------:R-:W-:Y:S02]  /*2690*/  @!P0 IMAD.IADD R6, R6, 0x1, -R3.reuse ;  /* 0x0000000106068824 */ /* 0x100fe400078e0a03 */
[----:B------:R-:W-:Y:S01]  /*26a0*/  @!P0 IMAD R3, R2, R19, R3 ;  /* 0x0000001302038224 */ /* 0x000fe200078e0203 */
[----:B------:R-:W-:Y:S01]  /*26b0*/  IADD3 R2, PT, PT, -R7, RZ, RZ ;  /* 0x000000ff07027210 */ /* 0x000fe20007ffe1ff */
[----:B------:R-:W-:Y:S02]  /*26c0*/  @!P0 IMAD R5, R40, R6, R7 ;  /* 0x0000000628058224 */ /* 0x000fe400078e0207 */
[----:B------:R-:W-:Y:S02]  /*26d0*/  @!P0 IMAD.MOV.U32 R7, RZ, RZ, R3 ;  /* 0x000000ffff078224 */ /* 0x000fe400078e0003 */
[----:B------:R-:W-:Y:S02]  /*26e0*/  IMAD R2, R18, R2, R11 ;  /* 0x0000000212027224 */ /* 0x000fe400078e020b */
[----:B------:R-:W-:-:S02]  /*26f0*/  IMAD R8, R5, R4, R8 ;  /* 0x0000000405087224 */ /* 0x000fc400078e0208 */
[----:B------:R-:W-:Y:S02]  /*2700*/  IMAD R11, R7, R18, R2 ;  /* 0x00000012070b7224 */ /* 0x000fe400078e0202 */
.L_x_34:
[----:B------:R-:W1:Y:S02]  /*2710*/  LDCU UR8, c[0x0][0xb30] ;  /* 0x00016600ff0877ac */ /* 0x000e640008000800 */
[----:B-1----:R-:W-:-:S09]  /*2720*/  UISETP.NE.AND UP0, UPT, UR8, 0x1, UPT ;  /* 0x000000010800788c */ /* 0x002fd2000bf05270 */
[----:B------:R-:W-:Y:S05]  /*2730*/  BRA.U UP0, `(.L_x_35) ;  /* 0x0000000100407547 */ /* 0x000fea000b800000 */
[----:B------:R-:W1:Y:S08]  /*2740*/  LDC.64 R4, c[0x0][0xb10] ;  /* 0x0002c400ff047b82 */ /* 0x000e700000000a00 */
[----:B------:R-:W2:Y:S08]  /*2750*/  LDC.64 R2, c[0x0][0xb18] ;  /* 0x0002c600ff027b82 */ /* 0x000eb00000000a00 */
[----:B------:R-:W3:Y:S08]  /*2760*/  LDC R6, c[0x0][0xb20] ;  /* 0x0002c800ff067b82 */ /* 0x000ef00000000800 */
[----:B------:R-:W4:Y:S01]  /*2770*/  LDC R16, c[0x0][0xb0c] ;  /* 0x0002c300ff107b82 */ /* 0x000f220000000800 */
[----:B-1----:R-:W-:-:S05]  /*2780*/  IMAD.HI.U32 R4, R11, R4, RZ ;  /* 0x000000040b047227 */ /* 0x002fca00078e00ff */
[----:B------:R-:W-:Y:S01]  /*2790*/  SHF.R.U32.HI R4, RZ, R5, R4 ;  /* 0x00000005ff047219 */ /* 0x000fe20000011604 */
[----:B--2---:R-:W-:Y:S01]  /*27a0*/  IMAD.HI.U32 R3, R8, R3, RZ ;  /* 0x0000000308037227 */ /* 0x004fe200078e00ff */
[----:B------:R-:W-:-:S04]  /*27b0*/  ISETP.NE.AND P0, PT, R2, 0x1, PT ;  /* 0x000000010200780c */ /* 0x000fc80003f05270 */
[----:B---3--:R-:W-:-:S04]  /*27c0*/  SHF.R.U32.HI R3, RZ, R6, R3 ;  /* 0x00000006ff037219 */ /* 0x008fc80000011603 */
[----:B------:R-:W-:Y:S02]  /*27d0*/  SEL R3, R8, R3, !P0 ;  /* 0x0000000308037207 */ /* 0x000fe40004000000 */
[----:B----4-:R-:W-:-:S04]  /*27e0*/  ISETP.NE.AND P1, PT, R16, 0x1, PT ;  /* 0x000000011000780c */ /* 0x010fc80003f25270 */
[----:B------:R-:W-:-:S05]  /*27f0*/  SEL R4, R11, R4, !P1 ;  /* 0x000000040b047207 */ /* 0x000fca0004800000 */
[----:B------:R-:W-:Y:S02]  /*2800*/  IMAD.IADD R5, R3, 0x1, -R4 ;  /* 0x0000000103057824 */ /* 0x000fe400078e0a04 */
[----:B------:R-:W-:Y:S02]  /*2810*/  IMAD.IADD R3, R4, 0x1, -R3 ;  /* 0x0000000104037824 */ /* 0x000fe400078e0a03 */
[----:B------:R-:W-:Y:S02]  /*2820*/  IMAD R11, R5, R16, R11 ;  /* 0x00000010050b7224 */ /* 0x000fe400078e020b */
[----:B------:R-:W-:-:S07]  /*2830*/  IMAD R8, R3, R2, R8 ;  /* 0x0000000203087224 */ /* 0x000fce00078e0208 */
.L_x_35:
[----:B------:R-:W-:Y:S01]  /*2840*/  VIADD R14, R14, 0x1 ;  /* 0x000000010e0e7836 */ /* 0x000fe20000000000 */
[----:B------:R-:W-:Y:S01]  /*2850*/  PLOP3.LUT P1, PT, PT, PT, PT, 0x80, 0x8 ;  /* 0x000000000008781c */ /* 0x000fe20003f2f070 */
[----:B------:R-:W-:Y:S02]  /*2860*/  IMAD.IADD R99, R11, 0x1, R96 ;  /* 0x000000010b637824 */ /* 0x000fe400078e0260 */
[----:B------:R-:W-:Y:S01]  /*2870*/  IMAD.IADD R97, R8, 0x1, R81 ;  /* 0x0000000108617824 */ /* 0x000fe200078e0251 */
[----:B------:R-:W-:-:S04]  /*2880*/  ISETP.NE.AND P0, PT, R14, 0x2, PT ;  /* 0x000000020e00780c */ /* 0x000fc80003f05270 */
[----:B------:R-:W-:Y:S02]  /*2890*/  SEL R2, RZ, 0x1, P0 ;  /* 0x00000001ff027807 */ /* 0x000fe40000000000 */
[----:B------:R-:W-:Y:S02]  /*28a0*/  SEL R14, R14, RZ, P0 ;  /* 0x000000ff0e0e7207 */ /* 0x000fe40000000000 */
[----:B------:R-:W-:Y:S01]  /*28b0*/  LOP3.LUT R13, R13, R2, RZ, 0x3c, !PT ;  /* 0x000000020d0d7212 */ /* 0x000fe200078e3cff */
[----:B------:R-:W-:Y:S06]  /*28c0*/  @P2 BRA `(.L_x_36) ;  /* 0xfffffff000a02947 */ /* 0x000fec000383ffff */
[----:B------:R-:W-:Y:S01]  /*28d0*/  UIADD3 UR4, UPT, UPT, UR4, 0x1b0, URZ ;  /* 0x000001b004047890 */ /* 0x000fe2000fffe0ff */
[----:B------:R-:W-:-:S03]  /*28e0*/  SHF.L.U32 R3, R15, 0x1f, RZ ;  /* 0x0000001f0f037819 */ /* 0x000fc600000006ff */
[----:B------:R-:W-:-:S09]  /*28f0*/  ULEA UR5, UR6, UR4, 0x3 ;  /* 0x0000000406057291 */ /* 0x000fd2000f8e18ff */
[----:B------:R-:W1:Y:S02]  /*2900*/  SYNCS.PHASECHK.TRANS64.TRYWAIT P0, [UR5], R3 ;  /* 0x00000003ff0075a7 */ /* 0x000e640008001105 */
[----:B-1----:R-:W-:Y:S05]  /*2910*/  @!P0 BRA `(.L_x_37) ;  /* 0x0000005800d08947 */ /* 0x002fea0003800000 */
.L_x_151:
[----:B------:R-:W-:-:S04]  /*2920*/  UIADD3 UR6, UPT, UPT, UR6, 0x1, URZ ;  /* 0x0000000106067890 */ /* 0x000fc8000fffe0ff */
[----:B------:R-:W-:-:S04]  /*2930*/  UISETP.NE.AND UP0, UPT, UR6, 0x36, UPT ;  /* 0x000000360600788c */ /* 0x000fc8000bf05270 */
[----:B------:R-:W-:Y:S02]  /*2940*/  USEL UR7, URZ, 0x1, UP0 ;  /* 0x00000001ff077887 */ /* 0x000fe40008000000 */
[----:B------:R-:W-:-:S04]  /*2950*/  USEL UR6, UR6, URZ, UP0 ;  /* 0x000000ff06067287 */ /* 0x000fc80008000000 */
[----:B------:R-:W-:Y:S01]  /*2960*/  ULEA UR5, UR6, UR4, 0x3 ;  /* 0x0000000406057291 */ /* 0x000fe2000f8e18ff */
[----:B------:R-:W-:-:S04]  /*2970*/  LOP3.LUT R2, R15, UR7, RZ, 0x3c, !PT ;  /* 0x000000070f027c12 */ /* 0x000fc8000f8e3cff */
[----:B-1----:R-:W-:-:S04]  /*2980*/  SHF.L.U32 R3, R2, 0x1f, RZ ;  /* 0x0000001f02037819 */ /* 0x002fc800000006ff */
[----:B------:R-:W1:Y:S02]  /*2990*/  SYNCS.PHASECHK.TRANS64.TRYWAIT P0, [UR5], R3 ;  /* 0x00000003ff0075a7 */ /* 0x000e640008001105 */
[----:B-1----:R-:W-:Y:S05]  /*29a0*/  @!P0 BRA `(.L_x_38) ;  /* 0x0000005800c48947 */ /* 0x002fea0003800000 */
.L_x_153:
        /* <DEDUP_REMOVED lines=9> */
.L_x_155:
        /* <DEDUP_REMOVED lines=9> */
.L_x_157:
        /* <DEDUP_REMOVED lines=9> */
.L_x_159:
        /* <DEDUP_REMOVED lines=9> */
.L_x_161:
        /* <DEDUP_REMOVED lines=9> */
.L_x_163:
        /* <DEDUP_REMOVED lines=9> */
.L_x_165:
        /* <DEDUP_REMOVED lines=9> */
.L_x_167:
        /* <DEDUP_REMOVED lines=9> */
.L_x_169:
        /* <DEDUP_REMOVED lines=9> */
.L_x_171:
        /* <DEDUP_REMOVED lines=9> */
.L_x_173:
        /* <DEDUP_REMOVED lines=9> */
.L_x_175:
        /* <DEDUP_REMOVED lines=9> */
.L_x_177:
        /* <DEDUP_REMOVED lines=9> */
.L_x_179:
        /* <DEDUP_REMOVED lines=9> */
.L_x_181:
        /* <DEDUP_REMOVED lines=9> */
.L_x_183:
        /* <DEDUP_REMOVED lines=9> */
.L_x_185:
        /* <DEDUP_REMOVED lines=9> */
.L_x_187:
        /* <DEDUP_REMOVED lines=9> */
.L_x_189:
        /* <DEDUP_REMOVED lines=9> */
.L_x_191:
        /* <DEDUP_REMOVED lines=9> */
.L_x_193:
        /* <DEDUP_REMOVED lines=9> */
.L_x_195:
        /* <DEDUP_REMOVED lines=9> */
.L_x_197:
        /* <DEDUP_REMOVED lines=9> */
.L_x_199:
        /* <DEDUP_REMOVED lines=9> */
.L_x_201:
        /* <DEDUP_REMOVED lines=9> */
.L_x_203:
        /* <DEDUP_REMOVED lines=9> */
.L_x_205:
        /* <DEDUP_REMOVED lines=9> */
.L_x_207:
        /* <DEDUP_REMOVED lines=9> */
.L_x_209:
        /* <DEDUP_REMOVED lines=9> */
.L_x_211:
        /* <DEDUP_REMOVED lines=9> */
.L_x_213:
        /* <DEDUP_REMOVED lines=9> */
.L_x_215:
        /* <DEDUP_REMOVED lines=9> */
.L_x_217:
        /* <DEDUP_REMOVED lines=9> */
.L_x_219:
        /* <DEDUP_REMOVED lines=9> */
.L_x_221:
        /* <DEDUP_REMOVED lines=9> */
.L_x_223:
        /* <DEDUP_REMOVED lines=9> */
.L_x_225:
        /* <DEDUP_REMOVED lines=9> */
.L_x_227:
        /* <DEDUP_REMOVED lines=9> */
.L_x_229:
        /* <DEDUP_REMOVED lines=9> */
.L_x_231:
        /* <DEDUP_REMOVED lines=9> */
.L_x_233:
        /* <DEDUP_REMOVED lines=9> */
.L_x_235:
        /* <DEDUP_REMOVED lines=9> */
.L_x_237:
        /* <DEDUP_REMOVED lines=9> */
.L_x_239:
        /* <DEDUP_REMOVED lines=9> */
.L_x_241:
        /* <DEDUP_REMOVED lines=9> */
.L_x_243:
        /* <DEDUP_REMOVED lines=9> */
.L_x_245:
        /* <DEDUP_REMOVED lines=9> */
.L_x_247:
        /* <DEDUP_REMOVED lines=9> */
.L_x_249:
        /* <DEDUP_REMOVED lines=9> */
.L_x_251:
        /* <DEDUP_REMOVED lines=9> */
.L_x_253:
        /* <DEDUP_REMOVED lines=9> */
.L_x_255:
[----:B------:R-:W-:-:S04]  /*4660*/  UIADD3 UR6, UPT, UPT, UR6, 0x1, URZ ;  /* 0x0000000106067890 */ /* 0x000fc8000fffe0ff */
[----:B------:R-:W-:-:S04]  /*4670*/  UISETP.NE.AND UP0, UPT, UR6, 0x36, UPT ;  /* 0x000000360600788c */ /* 0x000fc8000bf05270 */
[----:B------:R-:W-:Y:S02]  /*4680*/  USEL UR5, URZ, 0x1, UP0 ;  /* 0x00000001ff057887 */ /* 0x000fe40008000000 */
[----:B------:R-:W-:-:S04]  /*4690*/  USEL UR6, UR6, URZ, UP0 ;  /* 0x000000ff06067287 */ /* 0x000fc80008000000 */
[----:B------:R-:W-:Y:S01]  /*46a0*/  ULEA UR6, UR6, UR4, 0x3 ;  /* 0x0000000406067291 */ /* 0x000fe2000f8e18ff */
[----:B-1----:R-:W-:-:S04]  /*46b0*/  LOP3.LUT R3, R2, UR5, RZ, 0x3c, !PT ;  /* 0x0000000502037c12 */ /* 0x002fc8000f8e3cff */
[----:B------:R-:W-:Y:S01]  /*46c0*/  SHF.L.U32 R3, R3, 0x1f, RZ ;  /* 0x0000001f03037819 */ /* 0x000fe200000006ff */
[----:B----4-:R-:W-:-:S07]  /*46d0*/  IMAD.U32 R0, RZ, RZ, UR6 ;  /* 0x00000006ff007e24 */ /* 0x010fce000f8e00ff */
.L_x_90:
[----:B-1----:R1:W2:Y:S02]  /*46e0*/  SYNCS.PHASECHK.TRANS64.TRYWAIT P0, [R0+URZ], R3 ;  /* 0x00000003000075a7 */ /* 0x0022a400080011ff */
[----:B--2---:R-:W-:Y:S05]  /*46f0*/  @!P0 NANOSLEEP.SYNCS 0x989680 ;  /* 0x009896800000895d */ /* 0x004fea0003900000 */
[----:B------:R-:W2:Y:S02]  /*4700*/  @!P0 SYNCS.PHASECHK.TRANS64 P0, [R0+URZ], R3 ;  /* 0x00000003000085a7 */ /* 0x000ea400080010ff */
[----:B--2---:R-:W-:Y:S05]  /*4710*/  @P0 EXIT ;  /* 0x000000000000094d */ /* 0x004fea0003800000 */
[----:B------:R-:W-:Y:S05]  /*4720*/  BRA `(.L_x_90) ;  /* 0xfffffffc00ec7947 */ /* 0x000fea000383ffff */
.L_x_18:
[----:B------:R-:W-:-:S04]  /*4730*/  UISETP.NE.AND UP1, UPT, UR37, URZ, UPT ;  /* 0x000000ff2500728c */ /* 0x000fc8000bf25270 */
[----:B------:R-:W-:-:S09]  /*4740*/  UISETP.NE.OR UP1, UPT, UR8, 0x1, UP1 ;  /* 0x000000010800788c */ /* 0x000fd20008f25670 */
[----:B------:R-:W-:Y:S05]  /*4750*/  BRA.U UP1, `(.L_x_91) ;  /* 0x0000000501487547 */ /* 0x000fea000b800000 */
[----:B------:R-:W-:Y:S01]  /*4760*/  ISETP.NE.AND P2, PT, R2, RZ, PT ;  /* 0x000000ff0200720c */ /* 0x000fe20003f45270 */
[----:B------:R-:W-:Y:S01]  /*4770*/  IMAD.MOV.U32 R12, RZ, RZ, 0x1 ;  /* 0x00000001ff0c7424 */ /* 0x000fe200078e00ff */
[----:B------:R-:W-:Y:S02]  /*4780*/  CS2R R10, SRZ ;  /* 0x00000000000a7805 */ /* 0x000fe4000001ff00 */
[----:B------:R-:W-:Y:S01]  /*4790*/  CS2R R8, SRZ ;  /* 0x0000000000087805 */ /* 0x000fe2000001ff00 */
[----:B------:R-:W-:Y:S01]  /*47a0*/  UMOV UR4, 0x400 ;  /* 0x0000040000047882 */ /* 0x000fe20000000000 */
[----:B------:R-:W-:Y:S01]  /*47b0*/  UMOV UR6, URZ ;  /* 0x000000ff00067c82 */ /* 0x000fe20008000000 */
[----:B------:R-:W-:-:S12]  /*47c0*/  ULEA UR37, UR37, UR4, 0x18 ;  /* 0x0000000425257291 */ /* 0x000fd8000f8ec0ff */
.L_x_95:
[----:B------:R-:W-:Y:S02]  /*47d0*/  LEA R0, R8, UR37, 0x3 ;  /* 0x0000002508007c11 */ /* 0x000fe4000f8e18ff */
[----:B------:R-:W-:-:S03]  /*47e0*/  SHF.L.U32 R5, R9, 0x1f, RZ ;  /* 0x0000001f09057819 */ /* 0x000fc600000006ff */
[----:B------:R-:W-:Y:S01]  /*47f0*/  VIADD R4, R0, 0x3f0 ;  /* 0x000003f000047836 */ /* 0x000fe20000000000 */
[----:B------:R-:W1:Y:S02]  /*4800*/  SYNCS.PHASECHK.TRANS64.TRYWAIT P0, [R0+URZ+0x3e0], R5 ;  /* 0x0003e005000075a7 */ /* 0x000e6400080011ff */
[----:B-1----:R-:W-:Y:S05]  /*4810*/  @!P0 BRA `(.L_x_92) ;  /* 0x0000005000088947 */ /* 0x002fea0003800000 */
.L_x_256:
[----:B------:R-:W-:Y:S01]  /*4820*/  ULEA UR5, UR6, UR37, 0x3 ;  /* 0x0000002506057291 */ /* 0x000fe2000f8e18ff */
[----:B------:R-:W-:Y:S02]  /*4830*/  PRMT R4, RZ, 0x654, R4 ;  /* 0x00000654ff047816 */ /* 0x000fe40000000004 */
[----:B-1----:R-:W-:Y:S01]  /*4840*/  SHF.L.U32 R5, R12, 0x1f, RZ ;  /* 0x0000001f0c057819 */ /* 0x002fe200000006ff */
[----:B------:R-:W-:Y:S01]  /*4850*/  UIADD3 UR4, UPT, UPT, UR5, 0x380, URZ ;  /* 0x0000038005047890 */ /* 0x000fe2000fffe0ff */
[----:B------:R1:W-:Y:S05]  /*4860*/  SYNCS.ARRIVE.TRANS64.RED.A1T0 RZ, [R4+URZ], RZ ;  /* 0x000000ff04ff79a7 */ /* 0x0003ea00081004ff */
[----:B------:R-:W-:Y:S01]  /*4870*/  IMAD.U32 R7, RZ, RZ, UR4 ;  /* 0x00000004ff077e24 */ /* 0x000fe2000f8e00ff */
[----:B------:R-:W2:Y:S04]  /*4880*/  SYNCS.PHASECHK.TRANS64.TRYWAIT P0, [UR5+0x390], R5 ;  /* 0x00039005ff0075a7 */ /* 0x000ea80008001105 */
[----:B------:R-:W-:Y:S01]  /*4890*/  PRMT R6, R2, 0x654, R7 ;  /* 0x0000065402067816 */ /* 0x000fe20000000007 */
[----:B-1----:R-:W-:Y:S01]  /*48a0*/  @!P2 IMAD.MOV.U32 R4, RZ, RZ, 0x10 ;  /* 0x00000010ff04a424 */ /* 0x002fe200078e00ff */
[----:B--2---:R-:W-:Y:S06]  /*48b0*/  @!P0 BRA `(.L_x_93) ;  /* 0x0000004c00f48947 */ /* 0x004fec0003800000 */
.L_x_258:
[----:B------:R-:W-:Y:S01]  /*48c0*/  ULEA UR4, UR6, UR37, 0x4 ;  /* 0x0000002506047291 */ /* 0x000fe2000f8e20ff */
[----:B------:R-:W-:Y:S01]  /*48d0*/  SEL R3, R6, R3, !P2 ;  /* 0x0000000306037207 */ /* 0x000fe20005000000 */
[----:B------:R-:W-:Y:S01]  /*48e0*/  UIADD3 UR5, UPT, UPT, UR5, 0x380, URZ ;  /* 0x0000038005057890 */ /* 0x000fe2000fffe0ff */
[----:B-1----:R-:W-:Y:S01]  /*48f0*/  LEA R0, R11, UR37, 0x3 ;  /* 0x000000250b007c11 */ /* 0x002fe2000f8e18ff */
[----:B------:R-:W-:Y:S01]  /*4900*/  UIADD3 UR4, UPT, UPT, UR4, 0x410, URZ ;  /* 0x0000041004047890 */ /* 0x000fe2000fffe0ff */
[----:B------:R-:W-:Y:S01]  /*4910*/  SHF.L.U32 R5, R10, 0x1f, RZ ;  /* 0x0000001f0a057819 */ /* 0x000fe200000006ff */
[----:B------:R1:W-:Y:S01]  /*4920*/  @!P2 SYNCS.ARRIVE.TRANS64.RED RZ, [R3+URZ], R4 ;  /* 0x0000000403ffa9a7 */ /* 0x0003e200080004ff */
[----:B------:R-:W-:Y:S01]  /*4930*/  UIADD3 UR6, UPT, UPT, UR6, 0x1, URZ ;  /* 0x0000000106067890 */ /* 0x000fe2000fffe0ff */
[----:B------:R-:W-:-:S03]  /*4940*/  VIADD R8, R8, 0x1 ;  /* 0x0000000108087836 */ /* 0x000fc60000000000 */
[----:B------:R-:W-:Y:S02]  /*4950*/  UISETP.NE.AND UP0, UPT, UR6, 0x2, UPT ;  /* 0x000000020600788c */ /* 0x000fe4000bf05270 */
[----:B------:R-:W-:Y:S06]  /*4960*/  UGETNEXTWORKID.BROADCAST [UR4], [UR5] ;  /* 0x00000000040073ca */ /* 0x000fec0008000100 */
[----:B------:R-:W-:Y:S01]  /*4970*/  USEL UR4, URZ, 0x1, UP0 ;  /* 0x00000001ff047887 */ /* 0x000fe20008000000 */
[----:B------:R-:W-:Y:S01]  /*4980*/  ISETP.NE.AND P0, PT, R8, 0x2, PT ;  /* 0x000000020800780c */ /* 0x000fe20003f05270 */
[----:B------:R-:W-:Y:S01]  /*4990*/  USEL UR6, UR6, URZ, UP0 ;  /* 0x000000ff06067287 */ /* 0x000fe20008000000 */
[----:B------:R-:W2:Y:S03]  /*49a0*/  SYNCS.PHASECHK.TRANS64.TRYWAIT P1, [R0+URZ+0x380], R5 ;  /* 0x00038005000075a7 */ /* 0x000ea600080211ff */
[----:B------:R-:W-:Y:S01]  /*49b0*/  LOP3.LUT R12, R12, UR4, RZ, 0x3c, !PT ;  /* 0x000000040c0c7c12 */ /* 0x000fe2000f8e3cff */
[----:B-12---:R-:W-:Y:S07]  /*49c0*/  @!P1 BRA `(.L_x_94) ;  /* 0x0000004c00c89947 */ /* 0x006fee0003800000 */
.L_x_259:
[C---:B------:R-:W-:Y:S01]  /*49d0*/  LEA R4, R11.reuse, UR37, 0x4 ;  /* 0x000000250b047c11 */ /* 0x040fe2000f8e20ff */
[----:B-1----:R-:W-:Y:S01]  /*49e0*/  VIADD R0, R0, 0x390 ;  /* 0x0000039000007836 */ /* 0x002fe20000000000 */
[----:B------:R-:W-:Y:S01]  /*49f0*/  SEL R8, R8, RZ, P0 ;  /* 0x000000ff08087207 */ /* 0x000fe20000000000 */
[----:B------:R-:W-:-:S03]  /*4a00*/  VIADD R11, R11, 0x1 ;  /* 0x000000010b0b7836 */ /* 0x000fc60000000000 */
[----:B------:R-:W1:Y:S01]  /*4a10*/  LDS.128 R4, [R4+0x410] ;  /* 0x0004100004047984 */ /* 0x000e620000000c00 */
[----:B------:R-:W-:Y:S02]  /*4a20*/  PRMT R0, RZ, 0x654, R0 ;  /* 0x00000654ff007816 */ /* 0x000fe40000000000 */
[C---:B------:R-:W-:Y:S01]  /*4a30*/  ISETP.NE.AND P1, PT, R11.reuse, 0x2, PT ;  /* 0x000000020b00780c */ /* 0x040fe20003f25270 */
[----:B------:R-:W-:Y:S01]  /*4a40*/  @!PT LDS RZ, [RZ] ;  /* 0x00000000fffff984 */ /* 0x000fe20000000800 */
[----:B------:R-:W-:Y:S01]  /*4a50*/  @!PT LDS RZ, [RZ] ;  /* 0x00000000fffff984 */ /* 0x000fe20000000800 */
[----:B------:R-:W-:Y:S01]  /*4a60*/  @!PT LDS RZ, [RZ] ;  /* 0x00000000fffff984 */ /* 0x000fe20000000800 */
[----:B------:R-:W-:Y:S01]  /*4a70*/  @!PT LDS RZ, [RZ] ;  /* 0x00000000fffff984 */ /* 0x000fe20000000800 */
[----:B------:R2:W-:Y:S06]  /*4a80*/  MEMBAR.ALL.CTA ;  /* 0x0000000000007992 */ /* 0x0005ec0000008000 */
[----:B--2---:R-:W2:Y:S01]  /*4a90*/  FENCE.VIEW.ASYNC.S ;  /* 0x00000000000073c6 */ /* 0x004ea20000000000 */
[----:B------:R-:W-:Y:S01]  /*4aa0*/  SEL R11, R11, RZ, P1 ;  /* 0x000000ff0b0b7207 */ /* 0x000fe20000800000 */
[----:B--2---:R2:W-:Y:S01]  /*4ab0*/  SYNCS.ARRIVE.TRANS64.RED.A1T0 RZ, [R0+URZ], RZ ;  /* 0x000000ff00ff79a7 */ /* 0x0045e200081004ff */
[----:B-1----:R-:W-:-:S02]  /*4ac0*/  LOP3.LUT P3, RZ, R6, 0x1, RZ, 0xc0, !PT ;  /* 0x0000000106ff7812 */ /* 0x002fc4000786c0ff */
[----:B------:R-:W-:-:S04]  /*4ad0*/  SEL R5, RZ, 0x1, P1 ;  /* 0x00000001ff057807 */ /* 0x000fc80000800000 */
[----:B------:R-:W-:Y:S02]  /*4ae0*/  LOP3.LUT R10, R10, R5, RZ, 0x3c, !PT ;  /* 0x000000050a0a7212 */ /* 0x000fe400078e3cff */
[----:B--2---:R-:W-:-:S04]  /*4af0*/  SEL R0, RZ, 0x1, P0 ;  /* 0x00000001ff007807 */ /* 0x004fc80000000000 */
[----:B------:R-:W-:Y:S01]  /*4b00*/  LOP3.LUT R9, R9, R0, RZ, 0x3c, !PT ;  /* 0x0000000009097212 */ /* 0x000fe200078e3cff */
[----:B------:R-:W-:Y:S06]  /*4b10*/  @P3 BRA `(.L_x_95) ;  /* 0xfffffffc002c3947 */ /* 0x000fec000383ffff */
[----:B------:R-:W-:Y:S01]  /*4b20*/  ULEA UR5, UR6, UR37, 0x3 ;  /* 0x0000002506057291 */ /* 0x000fe2000f8e18ff */
[----:B------:R-:W-:-:S08]  /*4b30*/  SHF.L.U32 R3, R12, 0x1f, RZ ;  /* 0x0000001f0c037819 */ /* 0x000fd000000006ff */
[----:B------:R-:W1:Y:S02]  /*4b40*/  SYNCS.PHASECHK.TRANS64 P0, [UR5+0x390], R3 ;  /* 0x00039003ff0075a7 */ /* 0x000e640008001005 */
[----:B-1----:R-:W-:Y:S05]  /*4b50*/  @P0 BRA `(.L_x_96) ;  /* 0x0000000000080947 */ /* 0x002fea0003800000 */
[----:B------:R-:W1:Y:S02]  /*4b60*/  SYNCS.PHASECHK.TRANS64.TRYWAIT P0, [UR5+0x390], R3 ;  /* 0x00039003ff0075a7 */ /* 0x000e640008001105 */
[----:B-1----:R-:W-:Y:S05]  /*4b70*/  @!P0 BRA `(.L_x_97) ;  /* 0x0000004c00708947 */ /* 0x002fea0003800000 */
.L_x_96:
[----:B------:R-:W-:-:S04]  /*4b80*/  UIADD3 UR4, UPT, UPT, UR6, 0x1, URZ ;  /* 0x0000000106047890 */ /* 0x000fc8000fffe0ff */
[----:B------:R-:W-:-:S04]  /*4b90*/  UISETP.NE.AND UP0, UPT, UR4, 0x2, UPT ;  /* 0x000000020400788c */ /* 0x000fc8000bf05270 */
[----:B------:R-:W-:Y:S02]  /*4ba0*/  USEL UR7, URZ, 0x1, UP0 ;  /* 0x00000001ff077887 */ /* 0x000fe40008000000 */
[----:B------:R-:W-:-:S04]  /*4bb0*/  USEL UR4, UR4, URZ, UP0 ;  /* 0x000000ff04047287 */ /* 0x000fc80008000000 */
[----:B------:R-:W-:Y:S01]  /*4bc0*/  ULEA UR4, UR4, UR37, 0x3 ;  /* 0x0000002504047291 */ /* 0x000fe2000f8e18ff */
[----:B-1----:R-:W-:-:S04]  /*4bd0*/  LOP3.LUT R3, R12, UR7, RZ, 0x3c, !PT ;  /* 0x000000070c037c12 */ /* 0x002fc8000f8e3cff */
[----:B------:R-:W-:-:S04]  /*4be0*/  SHF.L.U32 R0, R3, 0x1f, RZ ;  /* 0x0000001f03007819 */ /* 0x000fc800000006ff */
[----:B------:R-:W1:Y:S02]  /*4bf0*/  SYNCS.PHASECHK.TRANS64 P0, [UR4+0x390], R0 ;  /* 0x00039000ff0075a7 */ /* 0x000e640008001004 */
[----:B-1----:R-:W-:Y:S05]  /*4c00*/  @P0 EXIT ;  /* 0x000000000000094d */ /* 0x002fea0003800000 */
[----:B------:R-:W-:Y:S02]  /*4c10*/  SHF.L.U32 R3, R3, 0x1f, RZ ;  /* 0x0000001f03037819 */ /* 0x000fe400000006ff */
[----:B------:R-:W-:-:S07]  /*4c20*/  MOV R0, UR4 ;  /* 0x0000000400007c02 */ /* 0x000fce0008000f00 */
.L_x_98:
[----:B-1----:R1:W2:Y:S02]  /*4c30*/  SYNCS.PHASECHK.TRANS64.TRYWAIT P0, [R0+URZ+0x390], R3 ;  /* 0x00039003000075a7 */ /* 0x0022a400080011ff */
[----:B--2---:R-:W-:Y:S05]  /*4c40*/  @!P0 NANOSLEEP.SYNCS 0x989680 ;  /* 0x009896800000895d */ /* 0x004fea0003900000 */
[----:B------:R-:W2:Y:S02]  /*4c50*/  @!P0 SYNCS.PHASECHK.TRANS64 P0, [R0+URZ+0x390], R3 ;  /* 0x00039003000085a7 */ /* 0x000ea400080010ff */
[----:B--2---:R-:W-:Y:S05]  /*4c60*/  @P0 EXIT ;  /* 0x000000000000094d */ /* 0x004fea0003800000 */
[----:B------:R-:W-:Y:S05]  /*4c70*/  BRA `(.L_x_98) ;  /* 0xfffffffc00ec7947 */ /* 0x000fea000383ffff */
.L_x_91:
[----:B------:R-:W-:-:S09]  /*4c80*/  UISETP.NE.AND UP1, UPT, UR8, URZ, UPT ;  /* 0x000000ff0800728c */ /* 0x000fd2000bf25270 */
[----:B------:R-:W-:Y:S05]  /*4c90*/  BRA.U UP1, `(.L_x_99) ;  /* 0x0000000d01747547 */ /* 0x000fea000b800000 */
[----:B------:R-:W-:Y:S01]  /*4ca0*/  UMOV UR4, 0x40 ;  /* 0x0000004000047882 */ /* 0x000fe20000000000 */
[----:B------:R-:W-:Y:S01]  /*4cb0*/  NOP ;  /* 0x0000000000007918 */ /* 0x000fe20000000000 */
[----:B------:R-:W-:Y:S01]  /*4cc0*/  ULEA UR4, UR37, UR4, 0x18 ;  /* 0x0000000425047291 */ /* 0x000fe2000f8ec0ff */
[----:B------:R-:W-:Y:S02]  /*4cd0*/  UMOV UR5, 0x400 ;  /* 0x0000040000057882 */ /* 0x000fe40000000000 */
[----:B------:R-:W-:-:S06]  /*4ce0*/  ULEA UR37, UR37, UR5, 0x18 ;  /* 0x0000000525257291 */ /* 0x000fcc000f8ec0ff */
[----:B------:R-:W1:Y:S02]  /*4cf0*/  LDS.U8 R0, [UR4+0x1c] ;  /* 0x00001c04ff007984 */ /* 0x000e640008000000 */
[----:B-1----:R-:W-:-:S13]  /*4d00*/  ISETP.NE.AND P0, PT, R0, RZ, PT ;  /* 0x000000ff0000720c */ /* 0x002fda0003f05270 */
[----:B------:R-:W-:Y:S05]  /*4d10*/  @P0 BRA `(.L_x_100) ;  /* 0x0000000000580947 */ /* 0x000fea0003800000 */
[----:B------:R-:W-:-:S13]  /*4d20*/  ELECT P0, URZ, PT ;  /* 0x0000000000ff782f */ /* 0x000fda0003800000 */
[----:B------:R-:W-:Y:S05]  /*4d30*/  @!P0 BRA `(.L_x_101) ;  /* 0x0000000000608947 */ /* 0x000fea0003800000 */
[----:B------:R-:W-:Y:S01]  /*4d40*/  UMOV UR5, 0x10 ;  /* 0x0000001000057882 */ /* 0x000fe20000000000 */
[----:B------:R-:W-:Y:S01]  /*4d50*/  HFMA2 R0, -RZ, RZ, 0, 5.9604644775390625e-08 ;  /* 0x00000001ff007431 */ /* 0x000fe200000001ff */
[----:B------:R-:W-:-:S03]  /*4d60*/  MOV R2, 0xffff ;  /* 0x0000ffff00027802 */ /* 0x000fc60000000f00 */
[----:B------:R-:W-:Y:S04]  /*4d70*/  DEPBAR.LE SB1, 0x36 ;  /* 0x00009d800000791a */ /* 0x000fe80000000000 */
[----:B------:R-:W1:Y:S02]  /*4d80*/  UTCATOMSWS.FIND_AND_SET.ALIGN UP0, UR5, UR5 ;  /* 0x00000005000575e3 */ /* 0x000e640008000800 */
[----:B-1----:R-:W-:Y:S01]  /*4d90*/  MOV R3, UR5 ;  /* 0x0000000500037c02 */ /* 0x002fe20008000f00 */
[----:B------:R-:W-:Y:S06]  /*4da0*/  BRA.U UP0, `(.L_x_102) ;  /* 0x0000000100187547 */ /* 0x000fec000b800000 */
.L_x_103:
[----:B------:R-:W-:Y:S05]  /*4db0*/  NANOSLEEP 0x64 ;  /* 0x000000640000795d */ /* 0x000fea0003800000 */
[----:B------:R-:W-:-:S05]  /*4dc0*/  UMOV UR5, 0x10 ;  /* 0x0000001000057882 */ /* 0x000fca0000000000 */
[----:B------:R-:W-:Y:S04]  /*4dd0*/  DEPBAR.LE SB1, 0x36 ;  /* 0x00009d800000791a */ /* 0x000fe80000000000 */
[----:B------:R-:W1:Y:S02]  /*4de0*/  UTCATOMSWS.FIND_AND_SET.ALIGN UP0, UR5, UR5 ;  /* 0x00000005000575e3 */ /* 0x000e640008000800 */
[----:B-1----:R-:W-:Y:S01]  /*4df0*/  MOV R3, UR5 ;  /* 0x0000000500037c02 */ /* 0x002fe20008000f00 */
[----:B------:R-:W-:Y:S05]  /*4e00*/  BRA.U !UP0, `(.L_x_103) ;  /* 0xfffffffd08e87547 */ /* 0x000fea000b83ffff */
.L_x_102:
[-C--:B------:R-:W-:Y:S02]  /*4e10*/  SHF.L.U32 R2, R2, R3.reuse, RZ ;  /* 0x0000000302027219 */ /* 0x080fe400000006ff */
[----:B------:R-:W-:Y:S01]  /*4e20*/  SHF.L.U32 R0, R0, R3, RZ ;  /* 0x0000000300007219 */ /* 0x000fe200000006ff */
[----:B------:R-:W-:Y:S02]  /*4e30*/  IMAD.SHL.U32 R3, R3, 0x20, RZ ;  /* 0x0000002003037824 */ /* 0x000fe400078e00ff */
[----:B------:R1:W-:Y:S04]  /*4e40*/  ATOMS.OR RZ, [UR4+0x14], R2 ;  /* 0x00001402ffff798c */ /* 0x0003e8000b000004 */
[----:B------:R1:W-:Y:S04]  /*4e50*/  ATOMS.OR RZ, [UR4+0x18], R0 ;  /* 0x00001800ffff798c */ /* 0x0003e8000b000004 */
[----:B------:R1:W-:Y:S01]  /*4e60*/  STS [UR37+0x430], R3 ;  /* 0x00043003ff007988 */ /* 0x0003e20008000825 */
[----:B------:R-:W-:Y:S05]  /*4e70*/  BRA `(.L_x_101) ;  /* 0x0000000000107947 */ /* 0x000fea0003800000 */
.L_x_100:
[----:B------:R-:W-:Y:S02]  /*4e80*/  MOV R0, 0xffffffff ;  /* 0xffffffff00007802 */ /* 0x000fe40000000f00 */
[----:B------:R-:W-:-:S03]  /*4e90*/  MOV R2, 0x4ec0 ;  /* 0x00004ec000027802 */ /* 0x000fc60000000f00 */
[----:B------:R1:W-:Y:S04]  /*4ea0*/  STS [UR37+0x430], R0 ;  /* 0x00043000ff007988 */ /* 0x0003e80008000825 */
[----:B-1-3-5:R-:W-:Y:S05]  /*4eb0*/  CALL.REL.NOINC `($__internal_1_$__cuda_sm10x_tcgen05_guardrail_trap_phase_invalid_during_alloc) ;  /* 0x0000004c00ec7944 */ /* 0x02afea0003c00000 */
.L_x_101:
[----:B------:R-:W-:Y:S05]  /*4ec0*/  WARPSYNC.ALL ;  /* 0x0000000000007948 */ /* 0x000fea0003800000 */
[----:B------:R-:W2:Y:S01]  /*4ed0*/  S2UR UR6, SR_CgaCtaId ;  /* 0x00000000000679c3 */ /* 0x000ea20000008800 */
[----:B------:R-:W-:Y:S01]  /*4ee0*/  UMOV UR4, 0x400 ;  /* 0x0000040000047882 */ /* 0x000fe20000000000 */
[----:B------:R-:W-:-:S06]  /*4ef0*/  NOP ;  /* 0x0000000000007918 */ /* 0x000fcc0000000000 */
[----:B------:R-:W-:Y:S06]  /*4f00*/  BAR.ARV 0x6, 0xa0 ;  /* 0x0182800000007b1d */ /* 0x000fec0000002000 */
[----:B------:R-:W4:Y:S01]  /*4f10*/  LDCU UR7, c[0x0][0x38c] ;  /* 0x00007180ff0777ac */ /* 0x000f220008000800 */
[----:B------:R-:W-:Y:S01]  /*4f20*/  IMAD.MOV.U32 R11, RZ, RZ, 0x1 ;  /* 0x00000001ff0b7424 */ /* 0x000fe200078e00ff */
[----:B------:R-:W-:Y:S01]  /*4f30*/  CS2R R8, SRZ ;  /* 0x0000000000087805 */ /* 0x000fe2000001ff00 */
[----:B------:R-:W-:Y:S01]  /*4f40*/  IMAD.MOV.U32 R10, RZ, RZ, RZ ;  /* 0x000000ffff0a7224 */ /* 0x000fe200078e00ff */
[----:B------:R-:W-:Y:S01]  /*4f50*/  UMOV UR16, URZ ;  /* 0x000000ff00107c82 */ /* 0x000fe20008000000 */
[----:B------:R-:W-:Y:S01]  /*4f60*/  UMOV UR15, URZ ;  /* 0x000000ff000f7c82 */ /* 0x000fe20008000000 */
[----:B------:R-:W-:Y:S01]  /*4f70*/  UMOV UR20, 0x0 ;  /* 0x0000000000147882 */ /* 0x000fe20000000000 */
[----:B------:R-:W-:Y:S01]  /*4f80*/  UMOV UR21, 0x41184a0 ;  /* 0x041184a000157882 */ /* 0x000fe20000000000 */
[----:B--2---:R-:W-:Y:S01]  /*4f90*/  ULEA UR6, UR6, UR4, 0x18 ;  /* 0x0000000406067291 */ /* 0x004fe2000f8ec0ff */
[----:B------:R-:W2:Y:S03]  /*4fa0*/  LDCU UR4, c[0x0][0x38c] ;  /* 0x00007180ff0477ac */ /* 0x000ea60008000800 */
[----:B------:R-:W-:-:S02]  /*4fb0*/  UIADD3 UR18, UPT, UPT, UR6, 0x2800, URZ ;  /* 0x0000280006127890 */ /* 0x000fc4000fffe0ff */
[----:B----4-:R-:W-:-:S03]  /*4fc0*/  UIADD3 UR7, UPT, UPT, UR7, 0x1f, URZ ;  /* 0x0000001f07077890 */ /* 0x010fc6000fffe0ff */
[----:B-1----:R-:W1:Y:S01]  /*4fd0*/  LDS R0, [UR6+0x430] ;  /* 0x00043006ff007984 */ /* 0x002e620008000800 */
[----:B------:R-:W-:Y:S02]  /*4fe0*/  UIADD3 UR17, UPT, UPT, UR6, 0x1d800, URZ ;  /* 0x0001d80006117890 */ /* 0x000fe4000fffe0ff */
[----:B------:R-:W-:Y:S02]  /*4ff0*/  USHF.R.S32.HI UR5, URZ, 0x1f, UR7 ;  /* 0x0000001fff057899 */ /* 0x000fe40008011407 */
[----:B------:R-:W-:Y:S02]  /*5000*/  USHF.R.U32.HI UR18, URZ, 0x4, UR18 ;  /* 0x00000004ff127899 */ /* 0x000fe40008011612 */
[----:B------:R-:W-:Y:S02]  /*5010*/  ULEA.HI UR5, UR5, UR7, URZ, 0x5 ;  /* 0x0000000705057291 */ /* 0x000fe4000f8f28ff */
[----:B------:R-:W-:Y:S02]  /*5020*/  USHF.R.U32.HI UR17, URZ, 0x4, UR17 ;  /* 0x00000004ff117899 */ /* 0x000fe40008011611 */
[----:B------:R-:W-:-:S02]  /*5030*/  USHF.R.S32.HI UR5, URZ, 0x5, UR5 ;  /* 0x00000005ff057899 */ /* 0x000fc40008011405 */
[----:B------:R-:W-:Y:S02]  /*5040*/  ULOP3.LUT UR18, UR18, 0x3fff, URZ, 0xc0, !UPT ;  /* 0x00003fff12127892 */ /* 0x000fe4000f8ec0ff */
[----:B------:R-:W-:Y:S02]  /*5050*/  UISETP.LT.AND UP0, UPT, UR5, 0x1, UPT ;  /* 0x000000010500788c */ /* 0x000fe4000bf01270 */
[----:B------:R-:W-:Y:S02]  /*5060*/  ULOP3.LUT UR17, UR17, 0x3fff, URZ, 0xc0, !UPT ;  /* 0x00003fff11117892 */ /* 0x000fe4000f8ec0ff */
[----:B------:R-:W-:Y:S02]  /*5070*/  USEL UR10, UR5, 0x1, !UP0 ;  /* 0x00000001050a7887 */ /* 0x000fe4000c000000 */
[----:B--2---:R-:W-:Y:S02]  /*5080*/  UISETP.GE.AND UP3, UPT, UR4, 0x1, UPT ;  /* 0x000000010400788c */ /* 0x004fe4000bf66270 */
[----:B------:R-:W-:Y:S01]  /*5090*/  UIADD3 UR10, UPT, UPT, -UR10, URZ, URZ ;  /* 0x000000ff0a0a7290 */ /* 0x000fe2000fffe1ff */
[----:B-1----:R-:W-:-:S15]  /*50a0*/  R2UR UR19, R0 ;  /* 0x00000000001372ca */ /* 0x002fde00000e0000 */
.L_x_110:
[----:B------:R-:W-:Y:S02]  /*50b0*/  LEA R0, R10, UR6, 0x3 ;  /* 0x000000060a007c11 */ /* 0x000fe4000f8e18ff */
[----:B------:R-:W-:Y:S02]  /*50c0*/  SHF.L.U32 R5, R9, 0x1f, RZ ;  /* 0x0000001f09057819 */ /* 0x000fe400000006ff */
[----:B------:R-:W-:Y:S01]  /*50d0*/  PLOP3.LUT P0, PT, PT, PT, UP3, 0x80, 0x8 ;  /* 0x000000000008781c */ /* 0x000fe20003f0f038 */
[----:B------:R-:W-:Y:S01]  /*50e0*/  VIADD R3, R0, 0x390 ;  /* 0x0000039000037836 */ /* 0x000fe20000000000 */
[----:B-1----:R-:W1:Y:S02]  /*50f0*/  SYNCS.PHASECHK.TRANS64.TRYWAIT P1, [R0+URZ+0x380], R5 ;  /* 0x00038005000075a7 */ /* 0x002e6400080211ff */
[----:B-1--4-:R-:W-:Y:S09]  /*5100*/  @!P1 BRA `(.L_x_104) ;  /* 0x0000004800249947 */ /* 0x012ff20003800000 */
.L_x_261:
[----:B------:R-:W-:Y:S01]  /*5110*/  LEA R4, R10, UR6, 0x4 ;  /* 0x000000060a047c11 */ /* 0x000fe2000f8e20ff */
[----:B------:R-:W-:Y:S01]  /*5120*/  @UP3 ULEA UR4, UR15, UR6, 0x3 ;  /* 0x000000060f043291 */ /* 0x000fe2000f8e18ff */
[----:B------:R-:W-:Y:S01]  /*5130*/  PLOP3.LUT P2, PT, PT, PT, PT, 0x80, 0x8 ;  /* 0x000000000008781c */ /* 0x000fe20003f4f070 */
[----:B------:R-:W-:Y:S01]  /*5140*/  ULEA UR9, UR16, UR6, 0x3 ;  /* 0x0000000610097291 */ /* 0x000fe2000f8e18ff */
[----:B------:R-:W-:Y:S02]  /*5150*/  PRMT R3, RZ, 0x654, R3 ;  /* 0x00000654ff037816 */ /* 0x000fe40000000003 */
[----:B-1----:R-:W1:Y:S01]  /*5160*/  LDS.128 R4, [R4+0x410] ;  /* 0x0004100004047984 */ /* 0x002e620000000c00 */
[----:B------:R-:W-:Y:S02]  /*5170*/  @P0 SHF.L.U32 R2, R8, 0x1f, RZ ;  /* 0x0000001f08020819 */ /* 0x000fe400000006ff */
[----:B------:R-:W-:Y:S01]  /*5180*/  SHF.L.U32 R0, R11, 0x1f, RZ ;  /* 0x0000001f0b007819 */ /* 0x000fe200000006ff */
[----:B------:R-:W-:Y:S01]  /*5190*/  @!PT LDS RZ, [RZ] ;  /* 0x00000000fffff984 */ /* 0x000fe20000000800 */
[----:B------:R-:W-:Y:S01]  /*51a0*/  @!PT LDS RZ, [RZ] ;  /* 0x00000000fffff984 */ /* 0x000fe20000000800 */
[----:B------:R-:W-:Y:S01]  /*51b0*/  @!PT LDS RZ, [RZ] ;  /* 0x00000000fffff984 */ /* 0x000fe20000000800 */
[----:B------:R-:W-:Y:S01]  /*51c0*/  @!PT LDS RZ, [RZ] ;  /* 0x00000000fffff984 */ /* 0x000fe20000000800 */
[----:B------:R2:W-:Y:S06]  /*51d0*/  MEMBAR.ALL.CTA ;  /* 0x0000000000007992 */ /* 0x0005ec0000008000 */
[----:B--2---:R-:W2:Y:S02]  /*51e0*/  FENCE.VIEW.ASYNC.S ;  /* 0x00000000000073c6 */ /* 0x004ea40000000000 */
[----:B--2---:R2:W-:Y:S01]  /*51f0*/  SYNCS.ARRIVE.TRANS64.RED.A1T0 RZ, [R3+URZ], RZ ;  /* 0x000000ff03ff79a7 */ /* 0x0045e200081004ff */
[----:B------:R2:W4:Y:S01]  /*5200*/  @P0 SYNCS.PHASECHK.TRANS64.TRYWAIT P2, [UR4], R2 ;  /* 0x00000002ff0005a7 */ /* 0x0005220008041104 */
[----:B-1----:R-:W-:Y:S01]  /*5210*/  LOP3.LUT P1, RZ, R6, 0x1, RZ, 0xc0, !PT ;  /* 0x0000000106ff7812 */ /* 0x002fe2000782c0ff */
[----:B------:R-:W1:Y:S02]  /*5220*/  SYNCS.PHASECHK.TRANS64.TRYWAIT P0, [UR9+0x3c0], R0 ;  /* 0x0003c000ff0075a7 */ /* 0x000e640008001109 */
[----:B-12-4-:R-:W-:Y:S10]  /*5230*/  @!P0 BRA `(.L_x_105) ;  /* 0x0000004400ec8947 */ /* 0x016ff40003800000 */
.L_x_263:
[----:B------:R-:W-:Y:S01]  /*5240*/  IADD3 R10, PT, PT, R10, 0x1, RZ ;  /* 0x000000010a0a7810 */ /* 0x000fe20007ffe0ff */
[----:B------:R-:W-:Y:S06]  /*5250*/  BRA.U !UP3, `(.L_x_106) ;  /* 0x000000010ba47547 */ /* 0x000fec000b800000 */
[----:B------:R-:W-:Y:S02]  /*5260*/  ULEA.HI UR8, UR16, UR16, URZ, 0x1 ;  /* 0x0000001010087291 */ /* 0x000fe4000f8f08ff */
[----:B------:R-:W-:Y:S02]  /*5270*/  UPLOP3.LUT UP4, UPT, UPT, UPT, UPT, 0x40, 0x4 ;  /* 0x000000000004789c */ /* 0x000fe40003f8e870 */
[----:B------:R-:W-:Y:S02]  /*5280*/  USHF.L.U32 UR4, UR8, 0x5, URZ ;  /* 0x0000000508047899 */ /* 0x000fe400080006ff */
[----:B------:R-:W-:Y:S02]  /*5290*/  ULOP3.LUT UR8, UR8, 0xffe, URZ, 0xc0, !UPT ;  /* 0x00000ffe08087892 */ /* 0x000fe4000f8ec0ff */
[----:B------:R-:W-:Y:S02]  /*52a0*/  ULOP3.LUT UR4, UR4, 0xffffffc0, URZ, 0xc0, !UPT ;  /* 0xffffffc004047892 */ /* 0x000fe4000f8ec0ff */
[----:B------:R-:W-:-:S02]  /*52b0*/  UIADD3 UR8, UPT, UPT, -UR8, UR16, URZ ;  /* 0x0000001008087290 */ /* 0x000fc4000fffe1ff */
[----:B------:R-:W-:Y:S01]  /*52c0*/  UIADD3 UR4, UPT, UPT, UR19, UR4, URZ ;  /* 0x0000000413047290 */ /* 0x000fe2000fffe0ff */
[----:B------:R-:W-:Y:S01]  /*52d0*/  UMOV UR14, UR10 ;  /* 0x0000000a000e7c82 */ /* 0x000fe20008000000 */
[----:B------:R-:W-:Y:S02]  /*52e0*/  UMOV UR13, UR5 ;  /* 0x00000005000d7c82 */ /* 0x000fe40008000000 */
[----:B------:R-:W-:Y:S01]  /*52f0*/  ULEA UR8, UR8, UR4, 0x14 ;  /* 0x0000000408087291 */ /* 0x000fe2000f8ea0ff */
[----:B------:R-:W-:-:S11]  /*5300*/  UMOV UR12, UR15 ;  /* 0x0000000f000c7c82 */ /* 0x000fd60008000000 */
.L_x_109:
[----:B------:R-:W-:Y:S02]  /*5310*/  UIADD3 UR14, UPT, UPT, UR14, 0x1, URZ ;  /* 0x000000010e0e7890 */ /* 0x000fe4000fffe0ff */
[----:B--2---:R-:W-:Y:S02]  /*5320*/  ULEA UR7, UR12, UR6, 0x3 ;  /* 0x000000060c077291 */ /* 0x004fe4000f8e18ff */
[----:B------:R-:W-:Y:S01]  /*5330*/  UISETP.NE.AND UP0, UPT, UR14, URZ, UPT ;  /* 0x000000ff0e00728c */ /* 0x000fe2000bf05270 */
[----:B----4-:R-:W-:Y:S10]  /*5340*/  @P2 BRA `(.L_x_107) ;  /* 0x00000000000c2947 */ /* 0x010ff40003800000 */
[----:B-1----:R-:W-:Y:S04]  /*5350*/  SHF.L.U32 R3, R8, 0x1f, RZ ;  /* 0x0000001f08037819 */ /* 0x002fe800000006ff */
[----:B------:R-:W1:Y:S02]  /*5360*/  SYNCS.PHASECHK.TRANS64.TRYWAIT P0, [UR7], R3 ;  /* 0x00000003ff0075a7 */ /* 0x000e640008001107 */
[----:B-1----:R-:W-:Y:S05]  /*5370*/  @!P0 BRA `(.L_x_108) ;  /* 0x0000004400b48947 */ /* 0x002fea0003800000 */
.L_x_107:
[----:B------:R-:W-:Y:S01]  /*5380*/  UISETP.NE.AND UP1, UPT, UR13, 0x1, UPT ;  /* 0x000000010d00788c */ /* 0x000fe2000bf25270 */
[----:B------:R-:W-:Y:S01]  /*5390*/  PLOP3.LUT P2, PT, PT, PT, PT, 0x80, 0x8 ;  /* 0x000000000008781c */ /* 0x000fe20003f4f070 */
[----:B------:R-:W-:Y:S02]  /*53a0*/  UIADD3 UR15, UPT, UPT, UR12, 0x1, URZ ;  /* 0x000000010c0f7890 */ /* 0x000fe4000fffe0ff */
[----:B------:R-:W-:Y:S02]  /*53b0*/  UIADD3 UR7, UPT, UPT, UR7, 0x1b0, URZ ;  /* 0x000001b007077890 */ /* 0x000fe4000fffe0ff */
[----:B------:R-:W-:Y:S01]  /*53c0*/  UISETP.NE.AND UP2, UPT, UR15, 0x36, UPT ;  /* 0x000000360f00788c */ /* 0x000fe2000bf45270 */
[----:B------:R-:W-:Y:S01]  /*53d0*/  PLOP3.LUT P0, PT, PT, PT, UP1, 0x80, 0x8 ;  /* 0x000000000008781c */ /* 0x000fe20003f0f018 */
[----:B------:R-:W-:Y:S02]  /*53e0*/  UIADD3 UR13, UPT, UPT, UR13, -0x1, URZ ;  /* 0xffffffff0d0d7890 */ /* 0x000fe4000fffe0ff */
[----:B------:R-:W-:Y:S02]  /*53f0*/  USEL UR11, URZ, 0x1, UP2 ;  /* 0x00000001ff0b7887 */ /* 0x000fe40009000000 */
[----:B------:R-:W-:Y:S01]  /*5400*/  USEL UR15, UR15, URZ, UP2 ;  /* 0x000000ff0f0f7287 */ /* 0x000fe20009000000 */
[----:B------:R-:W-:Y:S01]  /*5410*/  UMOV UR23, 0x80004020 ;  /* 0x8000402000177882 */ /* 0x000fe20000000000 */
[----:B------:R-:W-:Y:S02]  /*5420*/  UMOV UR25, 0x80004020 ;  /* 0x8000402000197882 */ /* 0x000fe40000000000 */
[----:B------:R-:W-:Y:S01]  /*5430*/  @UP1 ULEA UR4, UR15, UR6, 0x3 ;  /* 0x000000060f041291 */ /* 0x000fe2000f8e18ff */
[----:B------:R-:W-:Y:S04]  /*5440*/  LOP3.LUT R8, R8, UR11, RZ, 0x3c, !PT ;  /* 0x0000000b08087c12 */ /* 0x000fe8000f8e3cff */
[----:B-1----:R-:W-:Y:S04]  /*5450*/  @P0 SHF.L.U32 R0, R8, 0x1f, RZ ;  /* 0x0000001f08000819 */ /* 0x002fe800000006ff */
[----:B------:R2:W4:Y:S01]  /*5460*/  @P0 SYNCS.PHASECHK.TRANS64.TRYWAIT P2, [UR4], R0 ;  /* 0x00000000ff0005a7 */ /* 0x0005220008041104 */
[----:B------:R-:W-:Y:S03]  /*5470*/  USHF.L.U32 UR4, UR12, 0x7, URZ ;  /* 0x000000070c047899 */ /* 0x000fe600080006ff */
[----:B------:R-:W-:Y:S01]  /*5480*/  UMOV UR12, UR15 ;  /* 0x0000000f000c7c82 */ /* 0x000fe20008000000 */
[----:B------:R-:W-:Y:S02]  /*5490*/  UIADD3 UR22, UPT, UPT, UR18, UR4, URZ ;  /* 0x0000000412167290 */ /* 0x000fe4000fffe0ff */
[----:B------:R-:W-:Y:S09]  /*54a0*/  UIADD3 UR24, UPT, UPT, UR17, UR4, URZ ;  /* 0x0000000411187290 */ /* 0x000ff2000fffe0ff */
[----:B------:R2:W-:Y:S01]  /*54b0*/  UTCIMMA gdesc[UR22], gdesc[UR24], tmem[UR8], tmem[UR20], idesc[UR21], UP4 ;  /* 0x00ff1418160075ea */ /* 0x0005e2000a000108 */
[----:B------:R-:W-:Y:S01]  /*54c0*/  UPLOP3.LUT UP4, UPT, UPT, UPT, UPT, 0x80, 0x8 ;  /* 0x000000000008789c */ /* 0x000fe20003f8f070 */
[----:B------:R2:W-:Y:S01]  /*54d0*/  UTCBAR [UR7], URZ ;  /* 0x000000ff070073e9 */ /* 0x0005e200080000ff */
[----:B------:R-:W-:Y:S09]  /*54e0*/  BRA.U UP0, `(.L_x_109) ;  /* 0xfffffffd00887547 */ /* 0x000ff2000b83ffff */
.L_x_106:
[----:B------:R-:W-:Y:S01]  /*54f0*/  UIADD3 UR16, UPT, UPT, UR16, 0x1, URZ ;  /* 0x0000000110107890 */ /* 0x000fe2000fffe0ff */
[C---:B------:R-:W-:Y:S01]  /*5500*/  ISETP.NE.AND P0, PT, R10.reuse, 0x2, PT ;  /* 0x000000020a00780c */ /* 0x040fe20003f05270 */
[----:B------:R-:W-:Y:S02]  /*5510*/  UIADD3 UR9, UPT, UPT, UR9, 0x3a0, URZ ;  /* 0x000003a009097890 */ /* 0x000fe4000fffe0ff */
[----:B------:R-:W-:Y:S01]  /*5520*/  UISETP.NE.AND UP0, UPT, UR16, 0x4, UPT ;  /* 0x000000041000788c */ /* 0x000fe2000bf05270 */
[----:B-12---:R-:W-:Y:S02]  /*5530*/  SEL R0, RZ, 0x1, P0 ;  /* 0x00000001ff007807 */ /* 0x006fe40000000000 */
[----:B------:R-:W-:Y:S01]  /*5540*/  SEL R10, R10, RZ, P0 ;  /* 0x000000ff0a0a7207 */ /* 0x000fe20000000000 */
[----:B------:R-:W-:Y:S01]  /*5550*/  USEL UR4, URZ, 0x1, UP0 ;  /* 0x00000001ff047887 */ /* 0x000fe20008000000 */
[----:B------:R-:W-:Y:S01]  /*5560*/  LOP3.LUT R9, R9, R0, RZ, 0x3c, !PT ;  /* 0x0000000009097212 */ /* 0x000fe200078e3cff */
[----:B------:R-:W-:Y:S01]  /*5570*/  USEL UR16, UR16, URZ, UP0 ;  /* 0x000000ff10107287 */ /* 0x000fe20008000000 */
[----:B------:R1:W-:Y:S03]  /*5580*/  UTCBAR [UR9], URZ ;  /* 0x000000ff090073e9 */ /* 0x0003e600080000ff */
[----:B------:R-:W-:Y:S01]  /*5590*/  LOP3.LUT R11, R11, UR4, RZ, 0x3c, !PT ;  /* 0x000000040b0b7c12 */ /* 0x000fe2000f8e3cff */
[----:B------:R-:W-:Y:S07]  /*55a0*/  @P1 BRA `(.L_x_110) ;  /* 0xfffffff800c01947 */ /* 0x000fee000383ffff */
[----:B------:R-:W2:Y:S01]  /*55b0*/  S2UR UR4, SR_CgaCtaId ;  /* 0x00000000000479c3 */ /* 0x000ea20000008800 */
[----:B------:R-:W-:Y:S01]  /*55c0*/  ELECT P0, URZ, PT ;  /* 0x0000000000ff782f */ /* 0x000fe20003800000 */
[----:B------:R-:W-:Y:S01]  /*55d0*/  IMAD.MOV.U32 R0, RZ, RZ, 0x1 ;  /* 0x00000001ff007424 */ /* 0x000fe200078e00ff */
[----:B------:R-:W-:Y:S01]  /*55e0*/  UIADD3 UR6, UPT, UPT, UR6, 0x3c0, URZ ;  /* 0x000003c006067890 */ /* 0x000fe2000fffe0ff */
[----:B------:R-:W-:Y:S01]  /*55f0*/  SHF.L.U32 R3, R11, 0x1f, RZ ;  /* 0x0000001f0b037819 */ /* 0x000fe200000006ff */
[----:B------:R-:W-:-:S03]  /*5600*/  UMOV UR5, 0x40 ;  /* 0x0000004000057882 */ /* 0x000fc60000000000 */
[----:B------:R-:W-:Y:S01]  /*5610*/  UVIRTCOUNT.DEALLOC.SMPOOL 0x80 ;  /* 0x000000800000784c */ /* 0x000fe20000000000 */
[----:B--2---:R-:W-:Y:S02]  /*5620*/  ULEA UR4, UR4, UR5, 0x18 ;  /* 0x0000000504047291 */ /* 0x004fe4000f8ec0ff */
[----:B------:R-:W-:-:S07]  /*5630*/  ULEA UR5, UR16, UR6, 0x3 ;  /* 0x0000000610057291 */ /* 0x000fce000f8e18ff */
[----:B------:R2:W-:Y:S02]  /*5640*/  @P0 STS.U8 [UR4+0x1c], R0 ;  /* 0x00001c00ff000988 */ /* 0x0005e40008000004 */
[----:B------:R-:W3:Y:S02]  /*5650*/  SYNCS.PHASECHK.TRANS64.TRYWAIT P0, [UR5], R3 ;  /* 0x00000003ff0075a7 */ /* 0x000ee40008001105 */
[----:B--23--:R-:W-:Y:S05]  /*5660*/  @!P0 BRA `(.L_x_111) ;  /* 0x0000004400108947 */ /* 0x00cfea0003800000 */
.L_x_266:
[----:B------:R-:W-:-:S04]  /*5670*/  UIADD3 UR7, UPT, UPT, UR16, 0x1, URZ ;  /* 0x0000000110077890 */ /* 0x000fc8000fffe0ff */
[----:B------:R-:W-:-:S04]  /*5680*/  UISETP.NE.AND UP0, UPT, UR7, 0x4, UPT ;  /* 0x000000040700788c */ /* 0x000fc8000bf05270 */
[----:B------:R-:W-:Y:S02]  /*5690*/  USEL UR8, URZ, 0x1, UP0 ;  /* 0x00000001ff087887 */ /* 0x000fe40008000000 */
[----:B------:R-:W-:-:S04]  /*56a0*/  USEL UR7, UR7, URZ, UP0 ;  /* 0x000000ff07077287 */ /* 0x000fc80008000000 */
[----:B------:R-:W-:Y:S01]  /*56b0*/  ULEA UR5, UR7, UR6, 0x3 ;  /* 0x0000000607057291 */ /* 0x000fe2000f8e18ff */
[----:B------:R-:W-:-:S04]  /*56c0*/  LOP3.LUT R2, R11, UR8, RZ, 0x3c, !PT ;  /* 0x000000080b027c12 */ /* 0x000fc8000f8e3cff */
[----:B--2---:R-:W-:-:S04]  /*56d0*/  SHF.L.U32 R3, R2, 0x1f, RZ ;  /* 0x0000001f02037819 */ /* 0x004fc800000006ff */
[----:B------:R-:W2:Y:S02]  /*56e0*/  SYNCS.PHASECHK.TRANS64.TRYWAIT P0, [UR5], R3 ;  /* 0x00000003ff0075a7 */ /* 0x000ea40008001105 */
[----:B--2---:R-:W-:Y:S05]  /*56f0*/  @!P0 BRA `(.L_x_112) ;  /* 0x0000004400048947 */ /* 0x004fea0003800000 */
.L_x_268:
        /* <DEDUP_REMOVED lines=9> */
.L_x_270:
[----:B------:R-:W-:-:S04]  /*5790*/  UIADD3 UR7, UPT, UPT, UR7, 0x1, URZ ;  /* 0x0000000107077890 */ /* 0x000fc8000fffe0ff */
[----:B------:R-:W-:-:S04]  /*57a0*/  UISETP.NE.AND UP0, UPT, UR7, 0x4, UPT ;  /* 0x000000040700788c */ /* 0x000fc8000bf05270 */
[----:B------:R-:W-:Y:S02]  /*57b0*/  USEL UR5, URZ, 0x1, UP0 ;  /* 0x00000001ff057887 */ /* 0x000fe40008000000 */
[----:B------:R-:W-:-:S04]  /*57c0*/  USEL UR7, UR7, URZ, UP0 ;  /* 0x000000ff07077287 */ /* 0x000fc80008000000 */
[----:B------:R-:W-:Y:S01]  /*57d0*/  ULEA UR7, UR7, UR6, 0x3 ;  /* 0x0000000607077291 */ /* 0x000fe2000f8e18ff */
[----:B--2---:R-:W-:-:S04]  /*57e0*/  LOP3.LUT R3, R2, UR5, RZ, 0x3c, !PT ;  /* 0x0000000502037c12 */ /* 0x004fc8000f8e3cff */
[----:B------:R-:W-:-:S04]  /*57f0*/  SHF.L.U32 R3, R3, 0x1f, RZ ;  /* 0x0000001f03037819 */ /* 0x000fc800000006ff */
[----:B------:R-:W2:Y:S02]  /*5800*/  SYNCS.PHASECHK.TRANS64.TRYWAIT P0, [UR7], R3 ;  /* 0x00000003ff0075a7 */ /* 0x000ea40008001107 */
[----:B--2---:R-:W-:Y:S05]  /*5810*/  @!P0 BRA `(.L_x_114) ;  /* 0x0000004000ec8947 */ /* 0x004fea0003800000 */
.L_x_272:
[----:B------:R-:W-:Y:S01]  /*5820*/  NOP ;  /* 0x0000000000007918 */ /* 0x000fe20000000000 */
[----:B--2---:R-:W2:Y:S01]  /*5830*/  LDS R0, [UR4+0x14] ;  /* 0x00001404ff007984 */ /* 0x004ea20008000800 */
[----:B------:R-:W-:Y:S01]  /*5840*/  ULOP3.LUT UR6, UR19, 0xffff, URZ, 0xc0, !UPT ;  /* 0x0000ffff13067892 */ /* 0x000fe2000f8ec0ff */
[----:B------:R-:W-:Y:S01]  /*5850*/  UMOV UR8, 0xffff ;  /* 0x0000ffff00087882 */ /* 0x000fe20000000000 */
[----:B------:R-:W-:Y:S02]  /*5860*/  UMOV UR5, 0x1 ;  /* 0x0000000100057882 */ /* 0x000fe40000000000 */
[----:B------:R-:W-:-:S04]  /*5870*/  USHF.R.U32.HI UR6, URZ, 0x5, UR6 ;  /* 0x00000005ff067899 */ /* 0x000fc80008011606 */
[----:B------:R-:W-:Y:S02]  /*5880*/  USHF.L.U32 UR8, UR8, UR6, URZ ;  /* 0x0000000608087299 */ /* 0x000fe400080006ff */
[----:B------:R-:W-:-:S04]  /*5890*/  USHF.L.U32 UR5, UR5, UR6, URZ ;  /* 0x0000000605057299 */ /* 0x000fc800080006ff */
[----:B--2---:R-:W-:-:S04]  /*58a0*/  LOP3.LUT R0, R0, UR8, RZ, 0xc0, !PT ;  /* 0x0000000800007c12 */ /* 0x004fc8000f8ec0ff */
[----:B------:R-:W-:-:S13]  /*58b0*/  ISETP.NE.AND P0, PT, R0, UR8, PT ;  /* 0x0000000800007c0c */ /* 0x000fda000bf05270 */
[----:B------:R-:W-:Y:S05]  /*58c0*/  @P0 BRA `(.L_x_115) ;  /* 0x0000000000580947 */ /* 0x000fea0003800000 */
[----:B------:R-:W2:Y:S02]  /*58d0*/  LDS R0, [UR4+0x18] ;  /* 0x00001804ff007984 */ /* 0x000ea40008000800 */
[----:B--2---:R-:W-:-:S04]  /*58e0*/  LOP3.LUT R0, R0, UR5, RZ, 0xc0, !PT ;  /* 0x0000000500007c12 */ /* 0x004fc8000f8ec0ff */
[----:B------:R-:W-:-:S13]  /*58f0*/  ISETP.NE.AND P0, PT, R0, UR5, PT ;  /* 0x0000000500007c0c */ /* 0x000fda000bf05270 */
[----:B------:R-:W-:Y:S05]  /*5900*/  @P0 BRA `(.L_x_116) ;  /* 0x00000000003c0947 */ /* 0x000fea0003800000 */
[----:B------:R-:W2:Y:S01]  /*5910*/  S2R R2, SR_LANEID ;  /* 0x0000000000027919 */ /* 0x000ea20000000000 */
[----:B------:R-:W-:Y:S01]  /*5920*/  ULOP3.LUT UR8, URZ, UR8, URZ, 0x33, !UPT ;  /* 0x00000008ff087292 */ /* 0x000fe2000f8e33ff */
[----:B------:R-:W-:Y:S01]  /*5930*/  LOP3.LUT R4, RZ, UR5, RZ, 0x33, !PT ;  /* 0x00000005ff047c12 */ /* 0x000fe2000f8e33ff */
[----:B------:R-:W-:Y:S02]  /*5940*/  VOTEU.ANY UR7, UPT, PT ;  /* 0x0000000000077886 */ /* 0x000fe400038e0100 */
[----:B------:R-:W-:Y:S01]  /*5950*/  UFLO.U32 UR7, UR7 ;  /* 0x00000007000772bd */ /* 0x000fe200080e0000 */
[----:B------:R-:W3:Y:S01]  /*5960*/  REDUX UR5, R4 ;  /* 0x00000000040573c4 */ /* 0x000ee20000000000 */
[----:B------:R-:W-:-:S06]  /*5970*/  IMAD.U32 R0, RZ, RZ, UR8 ;  /* 0x00000008ff007e24 */ /* 0x000fcc000f8e00ff */
[----:B------:R1:W-:Y:S01]  /*5980*/  UTCATOMSWS.AND URZ, UR8 ;  /* 0x0000000800ff79e3 */ /* 0x0003e20008000000 */
[----:B------:R-:W4:Y:S01]  /*5990*/  REDUX UR6, R0 ;  /* 0x00000000000673c4 */ /* 0x000f220000000000 */
[----:B--2---:R-:W-:Y:S01]  /*59a0*/  ISETP.EQ.U32.AND P0, PT, R2, UR7, PT ;  /* 0x0000000702007c0c */ /* 0x004fe2000bf02070 */
[----:B---3--:R-:W-:Y:S01]  /*59b0*/  IMAD.U32 R2, RZ, RZ, UR5 ;  /* 0x00000005ff027e24 */ /* 0x008fe2000f8e00ff */
[----:B----4-:R-:W-:-:S11]  /*59c0*/  MOV R3, UR6 ;  /* 0x0000000600037c02 */ /* 0x010fd60008000f00 */
[----:B------:R1:W-:Y:S04]  /*59d0*/  @P0 ATOMS.AND RZ, [UR4+0x14], R3 ;  /* 0x00001403ffff098c */ /* 0x0003e8000a800004 */
[----:B------:R1:W-:Y:S01]  /*59e0*/  @P0 ATOMS.AND RZ, [UR4+0x18], R2 ;  /* 0x00001802ffff098c */ /* 0x0003e2000a800004 */
[----:B------:R-:W-:Y:S05]  /*59f0*/  BRA `(.L_x_117) ;  /* 0x0000000000147947 */ /* 0x000fea0003800000 */
.L_x_116:
[----:B------:R-:W-:Y:S02]  /*5a00*/  MOV R2, 0x5a20 ;  /* 0x00005a2000027802 */ /* 0x000fe40000000f00 */
[----:B-1--45:R-:W-:Y:S05]  /*5a10*/  CALL.REL.NOINC `($__internal_0_$__cuda_sm10x_tcgen05_guardrail_trap_col_being_dealloced_not_returned_by_alloc) ;  /* 0x0000004400087944 */ /* 0x032fea0003c00000 */
[----:B------:R-:W-:Y:S05]  /*5a20*/  BRA `(.L_x_117) ;  /* 0x0000000000087947 */ /* 0x000fea0003800000 */
.L_x_115:
[----:B------:R-:W-:Y:S02]  /*5a30*/  MOV R2, 0x5a50 ;  /* 0x00005a5000027802 */ /* 0x000fe40000000f00 */
[----:B-1--45:R-:W-:Y:S05]  /*5a40*/  CALL.REL.NOINC `($__internal_2_$__cuda_sm10x_tcgen05_guardrail_trap_unallocated_columns_being_dealloced) ;  /* 0x0000004400147944 */ /* 0x032fea0003c00000 */
.L_x_117:
[----:B------:R-:W-:Y:S01]  /*5a50*/  NOP ;  /* 0x0000000000007918 */ /* 0x000fe20000000000 */
[----:B-1----:R-:W-:Y:S05]  /*5a60*/  EXIT ;  /* 0x000000000000794d */ /* 0x002fea0003800000 */
.L_x_99:
[----:B------:R-:W-:-:S09]  /*5a70*/  UISETP.NE.OR UP2, UPT, UR8, 0x3, !UP2 ;  /* 0x000000030800788c */ /* 0x000fd2000d745670 */
[----:B------:R-:W-:Y:S05]  /*5a80*/  BRA.U UP2, `(.L_x_118) ;  /* 0x0000000902c87547 */ /* 0x000fea000b800000 */
[----:B------:R-:W1:Y:S01]  /*5a90*/  LDCU.64 UR6, c[0x0][0x888] ;  /* 0x00011100ff0677ac */ /* 0x000e620008000a00 */
[----:B------:R-:W2:Y:S01]  /*5aa0*/  LDC R0, c[0x0][0xb30] ;  /* 0x0002cc00ff007b82 */ /* 0x000ea20000000800 */
[----:B------:R-:W-:Y:S01]  /*5ab0*/  IMAD.MOV.U32 R30, RZ, RZ, 0x1 ;  /* 0x00000001ff1e7424 */ /* 0x000fe200078e00ff */
[----:B------:R-:W-:Y:S01]  /*5ac0*/  CS2R R28, SRZ ;  /* 0x00000000001c7805 */ /* 0x000fe2000001ff00 */
[----:B------:R-:W4:Y:S01]  /*5ad0*/  LDCU.64 UR4, c[0x0][0x890] ;  /* 0x00011200ff0477ac */ /* 0x000f220008000a00 */
[----:B------:R-:W-:Y:S01]  /*5ae0*/  IMAD.MOV.U32 R25, RZ, RZ, 0x1000 ;  /* 0x00001000ff197424 */ /* 0x000fe200078e00ff */
[----:B------:R-:W-:-:S03]  /*5af0*/  UMOV UR8, 0x400 ;  /* 0x0000040000087882 */ /* 0x000fc60000000000 */
[----:B------:R-:W3:Y:S01]  /*5b00*/  LDC R19, c[0x0][0x370] ;  /* 0x0000dc00ff137b82 */ /* 0x000ee20000000800 */
[----:B------:R-:W-:-:S07]  /*5b10*/  UPLOP3.LUT UP1, UPT, UPT, UPT, UPT, 0x40, 0x4 ;  /* 0x000000000004789c */ /* 0x000fce0003f2e870 */
[----:B------:R-:W3:Y:S01]  /*5b20*/  LDC R2, c[0x0][0xb0c] ;  /* 0x0002c300ff027b82 */ /* 0x000ee20000000800 */
[----:B-1----:R-:W-:Y:S02]  /*5b30*/  UISETP.NE.U32.AND UP2, UPT, UR6, URZ, UPT ;  /* 0x000000ff0600728c */ /* 0x002fe4000bf45070 */
[----:B------:R-:W-:Y:S02]  /*5b40*/  ULEA UR6, UR37, UR8, 0x18 ;  /* 0x0000000825067291 */ /* 0x000fe4000f8ec0ff */
[----:B------:R-:W-:Y:S02]  /*5b50*/  UISETP.NE.AND.EX UP2, UPT, UR7, URZ, UPT, UP2 ;  /* 0x000000ff0700728c */ /* 0x000fe4000bf45320 */
[----:B------:R-:W-:Y:S01]  /*5b60*/  UIADD3 UR7, UPT, UPT, UR6, 0x360, URZ ;  /* 0x0000036006077890 */ /* 0x000fe2000fffe0ff */
[----:B------:R-:W1:Y:S01]  /*5b70*/  LDC R18, c[0x0][0xb20] ;  /* 0x0002c800ff127b82 */ /* 0x000e620000000800 */
[----:B----4-:R-:W-:Y:S01]  /*5b80*/  UISETP.NE.U32.AND UP3, UPT, UR4, URZ, UPT ;  /* 0x000000ff0400728c */ /* 0x010fe2000bf65070 */
[----:B--2---:R-:W-:Y:S01]  /*5b90*/  ISETP.NE.AND P1, PT, R0, 0x1, PT ;  /* 0x000000010000780c */ /* 0x004fe20003f25270 */
[----:B------:R-:W-:-:S02]  /*5ba0*/  UPRMT UR37, UR37, 0x654, UR7 ;  /* 0x0000065425257896 */ /* 0x000fc40008000007 */
[----:B------:R-:W-:-:S03]  /*5bb0*/  UISETP.NE.AND.EX UP3, UPT, UR5, URZ, UPT, UP3 ;  /* 0x000000ff0500728c */ /* 0x000fc6000bf65330 */
[----:B------:R-:W2:Y:S08]  /*5bc0*/  LDC.64 R32, c[0x0][0x348] ;  /* 0x0000d200ff207b82 */ /* 0x000eb00000000a00 */
[----:B------:R-:W4:Y:S08]  /*5bd0*/  LDC.64 R16, c[0x0][0xb10] ;  /* 0x0002c400ff107b82 */ /* 0x000f300000000a00 */
[----:B------:R-:W1:Y:S08]  /*5be0*/  LDC.64 R6, c[0x0][0xb18] ;  /* 0x0002c600ff067b82 */ /* 0x000e700000000a00 */
[----:B------:R-:W1:Y:S08]  /*5bf0*/  LDC.64 R4, c[0x0][0xb28] ;  /* 0x0002ca00ff047b82 */ /* 0x000e700000000a00 */
[----:B---3--:R-:W1:Y:S02]  /*5c00*/  LDC R24, c[0x0][0x374] ;  /* 0x0000dd00ff187b82 */ /* 0x008e640000000800 */
.L_x_126:
[C---:B------:R-:W-:Y:S02]  /*5c10*/  LEA R0, R29.reuse, UR6, 0x3 ;  /* 0x000000061d007c11 */ /* 0x040fe4000f8e18ff */
[----:B------:R-:W-:Y:S02]  /*5c20*/  SHF.L.U32 R3, R28, 0x1f, RZ ;  /* 0x0000001f1c037819 */ /* 0x000fe400000006ff */
[----:B------:R-:W-:Y:S02]  /*5c30*/  LEA R20, R29, UR6, 0x4 ;  /* 0x000000061d147c11 */ /* 0x000fe4000f8e20ff */
[----:B---3--:R-:W3:Y:S02]  /*5c40*/  SYNCS.PHASECHK.TRANS64.TRYWAIT P0, [R0+URZ+0x380], R3 ;  /* 0x00038003000075a7 */ /* 0x008ee400080011ff */
[----:B---3--:R-:W-:Y:S05]  /*5c50*/  @!P0 BRA `(.L_x_119) ;  /* 0x0000003c00f48947 */ /* 0x008fea0003800000 */
.L_x_273:
[----:B------:R-:W-:Y:S01]  /*5c60*/  ISETP.GE.AND P0, PT, R40, 0x1, PT ;  /* 0x000000012800780c */ /* 0x000fe20003f06270 */
[----:B------:R-:W1:Y:S01]  /*5c70*/  LDS.128 R20, [R20+0x410] ;  /* 0x0004100014147984 */ /* 0x000e620000000c00 */
[----:B------:R-:W-:Y:S01]  /*5c80*/  ISETP.NE.U32.AND P4, PT, RZ, UR4, PT ;  /* 0x00000004ff007c0c */ /* 0x000fe2000bf85070 */
[----:B---3--:R-:W-:Y:S01]  /*5c90*/  VIADD R0, R0, 0x390 ;  /* 0x0000039000007836 */ /* 0x008fe20000000000 */
[----:B------:R-:W-:Y:S02]  /*5ca0*/  SHF.L.U32 R26, R30, 0x1f, RZ ;  /* 0x0000001f1e1a7819 */ /* 0x000fe400000006ff */
[----:B------:R-:W-:Y:S02]  /*5cb0*/  ISETP.NE.AND.EX P4, PT, RZ, UR5, PT, P4 ;  /* 0x00000005ff007c0c */ /* 0x000fe4000bf85340 */
[----:B------:R-:W-:Y:S01]  /*5cc0*/  PRMT R0, RZ, 0x654, R0 ;  /* 0x00000654ff007816 */ /* 0x000fe20000000000 */
[----:B------:R-:W-:Y:S01]  /*5cd0*/  @!PT LDS RZ, [RZ] ;  /* 0x00000000fffff984 */ /* 0x000fe20000000800 */
[----:B------:R-:W-:Y:S01]  /*5ce0*/  @!PT LDS RZ, [RZ] ;  /* 0x00000000fffff984 */ /* 0x000fe20000000800 */
[----:B------:R-:W-:Y:S01]  /*5cf0*/  @!PT LDS RZ, [RZ] ;  /* 0x00000000fffff984 */ /* 0x000fe20000000800 */
[----:B------:R-:W-:Y:S01]  /*5d00*/  @!PT LDS RZ, [RZ] ;  /* 0x00000000fffff984 */ /* 0x000fe20000000800 */
[----:B------:R3:W-:Y:S06]  /*5d10*/  MEMBAR.ALL.CTA ;  /* 0x0000000000007992 */ /* 0x0007ec0000008000 */
[----:B---3--:R-:W3:Y:S02]  /*5d20*/  FENCE.VIEW.ASYNC.S ;  /* 0x00000000000073c6 */ /* 0x008ee40000000000 */
[----:B---3--:R3:W-:Y:S01]  /*5d30*/  SYNCS.ARRIVE.TRANS64.RED.A1T0 RZ, [R0+URZ], RZ ;  /* 0x000000ff00ff79a7 */ /* 0x0087e200081004ff */
[----:B-1----:R-:W-:Y:S11]  /*5d40*/  LOP3.LUT P3, RZ, R22, 0x1, RZ, 0xc0, !PT ;  /* 0x0000000116ff7812 */ /* 0x002ff6000786c0ff */
[----:B------:R-:W-:Y:S02]  /*5d50*/  @!UPT UIADD3 URZ, UPT, UPT, URZ, URZ, URZ ;  /* 0x000000fffffff290 */ /* 0x000fe4000fffe0ff */
[----:B------:R-:W-:Y:S02]  /*5d60*/  @P3 MOV R13, R20 ;  /* 0x00000014000d3202 */ /* 0x000fe40000000f00 */
[----:B------:R-:W-:Y:S01]  /*5d70*/  @P3 LOP3.LUT R8, R21, 0xffff, RZ, 0xc0, !PT ;  /* 0x0000ffff15083812 */ /* 0x000fe200078ec0ff */
[----:B---3--:R-:W-:Y:S06]  /*5d80*/  @!P0 BRA `(.L_x_120) ;  /* 0x0000000000a48947 */ /* 0x008fec0003800000 */
[----:B------:R-:W-:Y:S01]  /*5d90*/  IMAD.HI.U32 R31, R24, R7, RZ ;  /* 0x00000007181f7227 */ /* 0x000fe200078e00ff */
[----:B------:R-:W-:Y:S02]  /*5da0*/  ISETP.NE.AND P0, PT, R6, 0x1, PT ;  /* 0x000000010600780c */ /* 0x000fe40003f05270 */
[----:B------:R-:W-:Y:S01]  /*5db0*/  ISETP.NE.AND P2, PT, R40, 0x1, PT ;  /* 0x000000012800780c */ /* 0x000fe20003f45270 */
[----:B----4-:R-:W-:Y:S01]  /*5dc0*/  IMAD.HI.U32 R34, R19, R16, RZ ;  /* 0x0000001013227227 */ /* 0x010fe200078e00ff */
[----:B------:R-:W-:Y:S02]  /*5dd0*/  SHF.R.U32.HI R31, RZ, R18, R31 ;  /* 0x00000012ff1f7219 */ /* 0x000fe4000001161f */
[----:B------:R-:W-:Y:S01]  /*5de0*/  ISETP.NE.AND P5, PT, R2, 0x1, PT ;  /* 0x000000010200780c */ /* 0x000fe20003fa5270 */
[----:B------:R-:W-:Y:S01]  /*5df0*/  IMAD.HI.U32 R36, R13, R16, RZ ;  /* 0x000000100d247227 */ /* 0x000fe200078e00ff */
[----:B------:R-:W-:Y:S02]  /*5e00*/  SHF.R.U32.HI R34, RZ, R17, R34 ;  /* 0x00000011ff227219 */ /* 0x000fe40000011622 */
[----:B------:R-:W-:Y:S01]  /*5e10*/  SEL R3, R24, R31, !P0 ;  /* 0x0000001f18037207 */ /* 0x000fe20004000000 */
[C---:B------:R-:W-:Y:S01]  /*5e20*/  IMAD.HI.U32 R31, R8.reuse, R7, RZ ;  /* 0x00000007081f7227 */ /* 0x040fe200078e00ff */
[----:B------:R-:W-:Y:S02]  /*5e30*/  SEL R11, R19, R34, !P5 ;  /* 0x00000022130b7207 */ /* 0x000fe40006800000 */
[----:B------:R-:W-:Y:S01]  /*5e40*/  SHF.R.U32.HI R36, RZ, R17, R36 ;  /* 0x00000011ff247219 */ /* 0x000fe20000011624 */
[----:B------:R-:W-:Y:S01]  /*5e50*/  IMAD.HI.U32 R38, R3, R4, RZ ;  /* 0x0000000403267227 */ /* 0x000fe200078e00ff */
[----:B------:R-:W-:Y:S03]  /*5e60*/  SHF.R.U32.HI R31, RZ, R18, R31 ;  /* 0x00000012ff1f7219 */ /* 0x000fe6000001161f */
[----:B------:R-:W-:Y:S01]  /*5e70*/  IMAD.HI.U32 R34, R11, R4, RZ ;  /* 0x000000040b227227 */ /* 0x000fe200078e00ff */
[----:B------:R-:W-:Y:S02]  /*5e80*/  @P2 SHF.R.U32.HI R3, RZ, R5, R38 ;  /* 0x00000005ff032219 */ /* 0x000fe40000011626 */
[----:B------:R-:W-:Y:S02]  /*5e90*/  SEL R9, R8, R31, !P0 ;  /* 0x0000001f08097207 */ /* 0x000fe40004000000 */
[----:B------:R-:W-:Y:S01]  /*5ea0*/  @P2 SHF.R.U32.HI R11, RZ, R5, R34 ;  /* 0x00000005ff0b2219 */ /* 0x000fe20000011622 */
[C---:B------:R-:W-:Y:S01]  /*5eb0*/  IMAD R10, R40.reuse, R3, RZ ;  /* 0x00000003280a7224 */ /* 0x040fe200078e02ff */
[----:B------:R-:W-:Y:S01]  /*5ec0*/  SEL R3, R13, R36, !P5 ;  /* 0x000000240d037207 */ /* 0x000fe20006800000 */
[C---:B------:R-:W-:Y:S03]  /*5ed0*/  IMAD.HI.U32 R14, R9.reuse, R4, RZ ;  /* 0x00000004090e7227 */ /* 0x040fe600078e00ff */
[----:B------:R-:W-:Y:S01]  /*5ee0*/  ISETP.GE.AND P0, PT, R9, R10, PT ;  /* 0x0000000a0900720c */ /* 0x000fe20003f06270 */
[C---:B------:R-:W-:Y:S01]  /*5ef0*/  IMAD R12, R40.reuse, R11, RZ ;  /* 0x0000000b280c7224 */ /* 0x040fe200078e02ff */
[-C--:B------:R-:W-:Y:S04]  /*5f00*/  SHF.R.U32.HI R14, RZ, R5.reuse, R14 ;  /* 0x00000005ff0e7219 */ /* 0x080fe8000001160e */
[----:B------:R-:W-:Y:S02]  /*5f10*/  ISETP.GE.OR P0, PT, R3, R12, P0 ;  /* 0x0000000c0300720c */ /* 0x000fe40000706670 */
[----:B------:R-:W-:Y:S05]  /*5f20*/  SEL R15, R9, R14, !P2 ;  /* 0x0000000e090f7207 */ /* 0x000fea0005000000 */
[----:B------:R-:W-:Y:S04]  /*5f30*/  IMAD.MOV R14, RZ, RZ, -R15 ;  /* 0x000000ffff0e7224 */ /* 0x000fe800078e0a0f */
[----:B------:R-:W-:Y:S02]  /*5f40*/  IMAD R14, R40, R14, R9 ;  /* 0x0000000e280e7224 */ /* 0x000fe400078e0209 */
[C---:B------:R-:W-:Y:S05]  /*5f50*/  @!P0 IMAD.HI.U32 R10, R3.reuse, R4, RZ ;  /* 0x00000004030a8227 */ /* 0x040fea00078e00ff */
[----:B------:R-:W-:Y:S04]  /*5f60*/  @!P0 SHF.R.U32.HI R10, RZ, R5, R10 ;  /* 0x00000005ff0a8219 */ /* 0x000fe8000001160a */
[----:B------:R-:W-:Y:S01]  /*5f70*/  @!P0 SEL R0, R3, R10, !P2 ;  /* 0x0000000a03008207 */ /* 0x000fe20005000000 */
[----:B------:R-:W-:Y:S03]  /*5f80*/  IMAD.MOV R10, RZ, RZ, -R3 ;  /* 0x000000ffff0a7224 */ /* 0x000fe600078e0a03 */
[----:B------:R-:W-:Y:S01]  /*5f90*/  @!P0 IADD3 R15, PT, PT, R15, -R0, RZ ;  /* 0x800000000f0f8210 */ /* 0x000fe20007ffe0ff */
[----:B------:R-:W-:Y:S01]  /*5fa0*/  @!P0 IMAD R0, R11, R14, R0 ;  /* 0x0000000e0b008224 */ /* 0x000fe200078e0200 */
[----:B------:R-:W-:Y:S01]  /*5fb0*/  IADD3 R11, PT, PT, -R9, RZ, RZ ;  /* 0x000000ff090b7210 */ /* 0x000fe20007ffe1ff */
[----:B------:R-:W-:Y:S02]  /*5fc0*/  IMAD R13, R2, R10, R13 ;  /* 0x0000000a020d7224 */ /* 0x000fe400078e020d */
[----:B------:R-:W-:Y:S02]  /*5fd0*/  @!P0 IMAD R9, R15, R40, R3 ;  /* 0x000000280f098224 */ /* 0x000fe400078e0203 */
[----:B------:R-:W-:Y:S02]  /*5fe0*/  @!P0 IMAD.MOV.U32 R3, RZ, RZ, R0 ;  /* 0x000000ffff038224 */ /* 0x000fe400078e0000 */
[----:B------:R-:W-:Y:S02]  /*5ff0*/  IMAD R8, R6, R11, R8 ;  /* 0x0000000b06087224 */ /* 0x000fe400078e0208 */
[----:B------:R-:W-:Y:S02]  /*6000*/  IMAD R13, R3, R2, R13 ;  /* 0x00000002030d7224 */ /* 0x000fe400078e020d */
[----:B------:R-:W-:Y:S02]  /*6010*/  IMAD R8, R9, R6, R8 ;  /* 0x0000000609087224 */ /* 0x000fe400078e0208 */
.L_x_120:
[----:B------:R-:W-:Y:S05]  /*6020*/  BRA.U UP1, `(.L_x_121) ;  /* 0x0000000101107547 */ /* 0x000fea000b800000 */
[----:B------:R-:W-:Y:S04]  /*6030*/  MOV R0, UR13 ;  /* 0x0000000d00007c02 */ /* 0x000fe80008000f00 */
[----:B------:R-:W-:Y:S04]  /*6040*/  SHF.L.U32 R3, R0, 0x1f, RZ ;  /* 0x0000001f00037819 */ /* 0x000fe800000006ff */
[----:B------:R-:W1:Y:S02]  /*6050*/  SYNCS.PHASECHK.TRANS64.TRYWAIT P0, [UR6+0x378], R3 ;  /* 0x00037803ff0075a7 */ /* 0x000e640008001106 */
[----:B-1----:R-:W-:Y:S05]  /*6060*/  @!P0 BRA `(.L_x_122) ;  /* 0x0000003c00048947 */ /* 0x002fea0003800000 */
.L_x_121:
[----:B------:R-:W-:Y:S05]  /*6070*/  BRA.U !UP3, `(.L_x_123) ;  /* 0x000000010b347547 */ /* 0x000fea000b800000 */
[----:B------:R-:W-:Y:S01]  /*6080*/  UPLOP3.LUT UP0, UPT, UPT, UPT, UP2, 0x80, 0x8 ;  /* 0x000000000008789c */ /* 0x000fe20003f0f020 */
[----:B-1----:R-:W-:Y:S02]  /*6090*/  HFMA2 R0, -RZ, RZ, 0, 5.9604644775390625e-08 ;  /* 0x00000001ff007431 */ /* 0x002fe400000001ff */
[----:B------:R-:W-:Y:S03]  /*60a0*/  IMAD.MOV.U32 R98, RZ, RZ, 0x1 ;  /* 0x00000001ff627424 */ /* 0x000fe600078e00ff */
[----:B------:R-:W-:Y:S05]  /*60b0*/  PLOP3.LUT P0, PT, PT, PT, UP0, 0x80, 0x8 ;  /* 0x000000000008781c */ /* 0x000fea0003f0f008 */
[----:B------:R-:W1:Y:S01]  /*60c0*/  @UP0 LDCU.64 UR8, c[0x0][0x888] ;  /* 0x00011100ff0807ac */ /* 0x000e620008000a00 */
[----:B------:R-:W-:Y:S07]  /*60d0*/  @UP0 UIMAD UR7, UR36, UR4, URZ ;  /* 0x00000004240702a4 */ /* 0x000fee000f8e02ff */
[----:B------:R-:W-:Y:S01]  /*60e0*/  @!P0 PRMT R98, R0, 0x7610, R98 ;  /* 0x0000761000628816 */ /* 0x000fe20000000062 */
[----:B-1----:R-:W-:Y:S03]  /*60f0*/  @UP0 UIMAD.WIDE UR8, UR7, 0x4, UR8 ;  /* 0x00000004070808a5 */ /* 0x002fe6000f8e0208 */
[----:B------:R-:W1:Y:S03]  /*6100*/  @!UP0 LDCU UR7, c[0x0][0x880] ;  /* 0x00011000ff0787ac */ /* 0x000e660008000800 */
[----:B------:R-:W-:Y:S01]  /*6110*/  IMAD.U32 R10, RZ, RZ, UR8 ;  /* 0x00000008ff0a7e24 */ /* 0x000fe2000f8e00ff */
[----:B------:R-:W-:Y:S05]  /*6120*/  MOV R11, UR9 ;  /* 0x00000009000b7c02 */ /* 0x000fea0008000f00 */
[----:B-----5:R3:W5:Y:S02]  /*6130*/  @P0 LDG.E R48, desc[UR40][R10.64] ;  /* 0x000000280a300981 */ /* 0x020764000c1e1900 */
[----:B-1-3--:R-:W-:Y:S07]  /*6140*/  @!P0 IMAD.U32 R48, RZ, RZ, UR7 ;  /* 0x00000007ff308e24 */ /* 0x00afee000f8e00ff */
.L_x_123:
[----:B-----5:R-:W-:Y:S01]  /*6150*/  @!P4 ISETP.EQ.AND P5, PT, R48, RZ, PT ;  /* 0x000000ff3000c20c */ /* 0x020fe20003fa2270 */
[----:B------:R-:W-:Y:S01]  /*6160*/  @!UPT UIADD3 URZ, UPT, UPT, URZ, URZ, URZ ;  /* 0x000000fffffff290 */ /* 0x000fe2000fffe0ff */
[----:B------:R-:W-:Y:S11]  /*6170*/  @!P4 BRA `(.L_x_124) ;  /* 0x000000000014c947 */ /* 0x000ff60003800000 */
[----:B------:R-:W-:Y:S02]  /*6180*/  LOP3.LUT P0, RZ, R98, 0xff, RZ, 0xc0, !PT ;  /* 0x000000ff62ff7812 */ /* 0x000fe4000780c0ff */
[----:B------:R-:W-:Y:S04]  /*6190*/  PLOP3.LUT P5, PT, PT, PT, UP0, 0x80, 0x8 ;  /* 0x000000000008781c */ /* 0x000fe80003faf008 */
[----:B------:R-:W-:Y:S07]  /*61a0*/  PLOP3.LUT P5, PT, P5, PT, PT, 0x8, 0x80 ;  /* 0x000000000080781c */ /* 0x000fee0002fae170 */
[----:B------:R-:W-:Y:S11]  /*61b0*/  @P0 ISETP.EQ.AND P5, PT, R48, RZ, PT ;  /* 0x000000ff3000020c */ /* 0x000ff60003fa2270 */
[----:B------:R-:W-:Y:S02]  /*61c0*/  @!UPT UIADD3 URZ, UPT, UPT, URZ, URZ, URZ ;  /* 0x000000fffffff290 */ /* 0x000fe4000fffe0ff */
.L_x_124:
[----:B------:R-:W3:Y:S01]  /*61d0*/  SYNCS.PHASECHK.TRANS64.TRYWAIT P4, [UR6+0x368], R26 ;  /* 0x0003681aff0075a7 */ /* 0x000ee20008081106 */
[----:B------:R-:W-:Y:S01]  /*61e0*/  @P3 SHF.R.U32.HI R27, RZ, 0x10, R21 ;  /* 0x00000010ff1b3819 */ /* 0x000fe20000011615 */
[----:B------:R-:W-:Y:S01]  /*61f0*/  VIADD R29, R29, 0x1 ;  /* 0x000000011d1d7836 */ /* 0x000fe20000000000 */
[----:B------:R-:W5:Y:S08]  /*6200*/  LDC.64 R14, c[0x0][0xb10] ;  /* 0x0002c400ff0e7b82 */ /* 0x000f700000000a00 */
[----:B------:R-:W2:Y:S08]  /*6210*/  LDC.64 R10, c[0x0][0xb18] ;  /* 0x0002c600ff0a7b82 */ /* 0x000eb00000000a00 */
[----:B-1----:R-:W1:Y:S08]  /*6220*/  @!P1 LDC R0, c[0x0][0xb20] ;  /* 0x0002c800ff009b82 */ /* 0x002e700000000800 */
[----:B------:R-:W4:Y:S01]  /*6230*/  @!P1 LDC R3, c[0x0][0xb0c] ;  /* 0x0002c300ff039b82 */ /* 0x000f220000000800 */
[----:B-----5:R-:W-:Y:S05]  /*6240*/  @!P1 IMAD.HI.U32 R14, R13, R14, RZ ;  /* 0x0000000e0d0e9227 */ /* 0x020fea00078e00ff */
[----:B------:R-:W-:Y:S01]  /*6250*/  @!P1 SHF.R.U32.HI R14, RZ, R15, R14 ;  /* 0x0000000fff0e9219 */ /* 0x000fe2000001160e */
[----:B--2---:R-:W-:Y:S01]  /*6260*/  @!P1 IMAD.HI.U32 R11, R8, R11, RZ ;  /* 0x0000000b080b9227 */ /* 0x004fe200078e00ff */
[----:B------:R-:W-:Y:S04]  /*6270*/  @!P1 ISETP.NE.AND P0, PT, R10, 0x1, PT ;  /* 0x000000010a00980c */ /* 0x000fe80003f05270 */
[----:B-1----:R-:W-:Y:S02]  /*6280*/  @!P1 SHF.R.U32.HI R9, RZ, R0, R11 ;  /* 0x00000000ff099219 */ /* 0x002fe4000001160b */
[----:B----4-:R-:W-:Y:S02]  /*6290*/  @!P1 ISETP.NE.AND P2, PT, R3, 0x1, PT ;  /* 0x000000010300980c */ /* 0x010fe40003f45270 */
[----:B------:R-:W-:Y:S02]  /*62a0*/  @!P1 SEL R9, R8, R9, !P0 ;  /* 0x0000000908099207 */ /* 0x000fe40004000000 */
[----:B------:R-:W-:Y:S02]  /*62b0*/  ELECT P0, URZ, PT ;  /* 0x0000000000ff782f */ /* 0x000fe40003800000 */
[----:B------:R-:W-:Y:S05]  /*62c0*/  @!P1 SEL R14, R13, R14, !P2 ;  /* 0x0000000e0d0e9207 */ /* 0x000fea0005000000 */
[----:B------:R-:W-:Y:S02]  /*62d0*/  @!P1 IMAD.IADD R0, R9, 0x1, -R14 ;  /* 0x0000000109009824 */ /* 0x000fe400078e0a0e */
[----:B------:R-:W-:Y:S02]  /*62e0*/  @!P1 IMAD.IADD R9, R14, 0x1, -R9 ;  /* 0x000000010e099824 */ /* 0x000fe400078e0a09 */
[----:B------:R-:W-:Y:S02]  /*62f0*/  @!P1 IMAD R13, R0, R3, R13 ;  /* 0x00000003000d9224 */ /* 0x000fe400078e020d */
[----:B------:R-:W-:Y:S01]  /*6300*/  @!P1 IMAD R8, R9, R10, R8 ;  /* 0x0000000a09089224 */ /* 0x000fe200078e0208 */
[----:B---3--:R-:W-:Y:S06]  /*6310*/  @!P4 BRA `(.L_x_125) ;  /* 0x000000380070c947 */ /* 0x008fec0003800000 */
.L_x_276:
[----:B------:R-:W-:Y:S01]  /*6320*/  PLOP3.LUT P5, PT, P5, P0, PT, 0xf2, 0x2f ;  /* 0x00000000002f781c */ /* 0x000fe20002fa1e72 */
[----:B------:R-:W-:Y:S01]  /*6330*/  UMOV UR14, 0x0 ;  /* 0x00000000000e7882 */ /* 0x000fe20000000000 */
[----:B------:R-:W-:Y:S01]  /*6340*/  LOP3.LUT R30, R30, 0x1, RZ, 0x3c, !PT ;  /* 0x000000011e1e7812 */ /* 0x000fe200078e3cff */
[----:B------:R-:W-:Y:S01]  /*6350*/  UMOV UR15, 0x10000000 ;  /* 0x10000000000f7882 */ /* 0x000fe20000000000 */
[----:B------:R-:W-:Y:S01]  /*6360*/  UMOV UR12, UR36 ;  /* 0x00000024000c7c82 */ /* 0x000fe20008000000 */
[----:B------:R-:W-:Y:S08]  /*6370*/  @P3 R2UR UR36, R27 ;  /* 0x000000001b2432ca */ /* 0x000ff000000e0000 */
[----:B-1----:R-:W-:Y:S01]  /*6380*/  @!P5 IADD3 R3, P0, PT, R32, 0x580, RZ ;  /* 0x000005802003d810 */ /* 0x002fe20007f1e0ff */
[----:B------:R-:W-:Y:S01]  /*6390*/  @!P5 IMAD.SHL.U32 R97, R97, 0x40, RZ ;  /* 0x000000406161d824 */ /* 0x000fe200078e00ff */
[----:B------:R-:W-:Y:S01]  /*63a0*/  VOTEU.ALL UP1, P5 ;  /* 0x0000000000ff7886 */ /* 0x000fe20002820000 */
[----:B------:R-:W-:Y:S01]  /*63b0*/  @!P5 IMAD.SHL.U32 R99, R99, 0x40, RZ ;  /* 0x000000406363d824 */ /* 0x000fe200078e00ff */
[----:B------:R-:W-:Y:S01]  /*63c0*/  @!P5 R2UR UR8, R3 ;  /* 0x000000000308d2ca */ /* 0x000fe200000e0000 */
[----:B------:R-:W-:Y:S01]  /*63d0*/  @!P5 IMAD.X R0, RZ, RZ, R33, P0 ;  /* 0x000000ffff00d224 */ /* 0x000fe200000e0621 */
[----:B------:R-:W-:Y:S01]  /*63e0*/  @!P5 R2UR UR10, R97 ;  /* 0x00000000610ad2ca */ /* 0x000fe200000e0000 */
[----:B------:R-:W-:Y:S01]  /*63f0*/  @!UP1 UIADD3 UR9, UPT, UPT, UR6, 0x360, URZ ;  /* 0x0000036006099890 */ /* 0x000fe2000fffe0ff */
[----:B------:R-:W-:Y:S01]  /*6400*/  @!P5 R2UR UR11, R99 ;  /* 0x00000000630bd2ca */ /* 0x000fe200000e0000 */
[----:B------:R-:W-:Y:S01]  /*6410*/  IMAD.IADD R97, R8, 0x1, R81 ;  /* 0x0000000108617824 */ /* 0x000fe200078e0251 */
[----:B------:R-:W-:Y:S01]  /*6420*/  @!P5 R2UR UR7, R0 ;  /* 0x000000000007d2ca */ /* 0x000fe200000e0000 */
[----:B------:R-:W-:Y:S01]  /*6430*/  IMAD.IADD R99, R13, 0x1, R96 ;  /* 0x000000010d637824 */ /* 0x000fe200078e0260 */
[C---:B------:R-:W-:Y:S04]  /*6440*/  ISETP.NE.AND P0, PT, R29.reuse, 0x2, PT ;  /* 0x000000021d00780c */ /* 0x040fe80003f05270 */
[----:B------:R-:W-:Y:S01]  /*6450*/  SEL R3, RZ, 0x1, P0 ;  /* 0x00000001ff037807 */ /* 0x000fe20000000000 */
[----:B------:R-:W-:Y:S01]  /*6460*/  IMAD.U32 R10, RZ, RZ, UR8 ;  /* 0x00000008ff0a7e24 */ /* 0x000fe2000f8e00ff */
[----:B------:R-:W-:Y:S01]  /*6470*/  @!UP1 UIADD3 UR8, UPT, UPT, UR6, 0x600, URZ ;  /* 0x0000060006089890 */ /* 0x000fe2000fffe0ff */
[----:B------:R-:W-:Y:S01]  /*6480*/  SEL R29, R29, RZ, P0 ;  /* 0x000000ff1d1d7207 */ /* 0x000fe20000000000 */
[----:B------:R-:W-:Y:S01]  /*6490*/  VOTEU.ALL UP1, P5 ;  /* 0x0000000000ff7886 */ /* 0x000fe20002820000 */
[----:B------:R-:W-:Y:S02]  /*64a0*/  LOP3.LUT R28, R28, R3, RZ, 0x3c, !PT ;  /* 0x000000031c1c7212 */ /* 0x000fe400078e3cff */
[----:B------:R-:W-:Y:S01]  /*64b0*/  IMAD.U32 R11, RZ, RZ, UR7 ;  /* 0x00000007ff0b7e24 */ /* 0x000fe2000f8e00ff */
[----:B------:R-:W-:Y:S04]  /*64c0*/  @!P5 R2UR UR16, R10 ;  /* 0x000000000a10d2ca */ /* 0x000fe800000e0000 */
[----:B------:R-:W-:Y:S11]  /*64d0*/  @!P5 R2UR UR17, R11 ;  /* 0x000000000b11d2ca */ /* 0x000ff600000e0000 */
[----:B------:R-:W-:Y:S02]  /*64e0*/  @!UPT UIADD3 URZ, UPT, UPT, URZ, URZ, URZ ;  /* 0x000000fffffff290 */ /* 0x000fe4000fffe0ff */
[----:B------:R3:W-:Y:S01]  /*64f0*/  @!UP1 UTMALDG.3D [UR8], [UR16], desc[UR14] ;  /* 0x00000e08100095b4 */ /* 0x0007e20008011000 */
[----:B------:R3:W-:Y:S01]  /*6500*/  @!P5 SYNCS.ARRIVE.TRANS64.RED.A0TR RZ, [UR6+0x360], R25 ;  /* 0x00036019ffffd9a7 */ /* 0x0007e20008300406 */
[----:B------:R-:W-:Y:S01]  /*6510*/  UPLOP3.LUT UP1, UPT, UPT, UPT, UPT, 0x80, 0x8 ;  /* 0x000000000008789c */ /* 0x000fe20003f2f070 */
[----:B------:R-:W-:Y:S01]  /*6520*/  SYNCS.ARRIVE.TRANS64.RED.A1T0 RZ, [UR37], RZ ;  /* 0x000000ffffff79a7 */ /* 0x000fe20008100425 */
[----:B------:R-:W-:Y:S09]  /*6530*/  @P3 BRA `(.L_x_126) ;  /* 0xfffffff400b43947 */ /* 0x000ff2000383ffff */
[----:B------:R-:W-:Y:S07]  /*6540*/  MOV R0, UR6 ;  /* 0x0000000600007c02 */ /* 0x000fee0008000f00 */
.L_x_127:
[----:B-1----:R-:W-:-:S04]  /*6550*/  SHF.L.U32 R3, R30, 0x1f, RZ ;  /* 0x0000001f1e037819 */ /* 0x002fc800000006ff */
[----:B------:R1:W2:Y:S03]  /*6560*/  SYNCS.PHASECHK.TRANS64.TRYWAIT P0, [R0+URZ+0x368], R3 ;  /* 0x00036803000075a7 */ /* 0x0002a600080011ff */
[----:B--2---:R-:W-:Y:S05]  /*6570*/  @!P0 NANOSLEEP.SYNCS 0x989680 ;  /* 0x009896800000895d */ /* 0x004fea0003900000 */
[----:B------:R-:W2:Y:S02]  /*6580*/  @!P0 SYNCS.PHASECHK.TRANS64 P0, [R0+URZ+0x368], R3 ;  /* 0x00036803000085a7 */ /* 0x000ea400080010ff */
[----:B--23--:R-:W-:Y:S05]  /*6590*/  @P0 EXIT ;  /* 0x000000000000094d */ /* 0x00cfea0003800000 */
[----:B------:R-:W-:Y:S05]  /*65a0*/  BRA `(.L_x_127) ;  /* 0xfffffffc00e87947 */ /* 0x000fea000383ffff */
.L_x_118:
[----:B------:R-:W-:-:S06]  /*65b0*/  UISETP.GE.AND UP1, UPT, UR8, 0x4, UPT ;  /* 0x000000040800788c */ /* 0x000fcc000bf26270 */
[----:B------:R-:W-:-:S13]  /*65c0*/  PLOP3.LUT P0, PT, PT, PT, UP1, 0x80, 0x8 ;  /* 0x000000000008781c */ /* 0x000fda0003f0f018 */
[----:B------:R-:W-:Y:S05]  /*65d0*/  @!P0 EXIT ;  /* 0x000000000000894d */ /* 0x000fea0003800000 */
[----:B------:R-:W-:Y:S01]  /*65e0*/  BAR.SYNC.DEFER_BLOCKING 0x6, 0xa0 ;  /* 0x0182800000007b1d */ /* 0x000fe20000010000 */
[C---:B------:R-:W-:Y:S02]  /*65f0*/  IMAD.SHL.U32 R5, R103.reuse, 0x40, RZ ;  /* 0x0000004067057824 */ /* 0x040fe400078e00ff */
[----:B------:R-:W-:Y:S02]  /*6600*/  HFMA2 R113, -RZ, RZ, 0, 0 ;  /* 0x00000000ff717431 */ /* 0x000fe400000001ff */
[C---:B------:R-:W-:Y:S01]  /*6610*/  IMAD.SHL.U32 R0, R103.reuse, 0x20, RZ ;  /* 0x0000002067007824 */ /* 0x040fe200078e00ff */
[----:B------:R-:W-:Y:S01]  /*6620*/  CS2R R108, SRZ ;  /* 0x00000000006c7805 */ /* 0x000fe2000001ff00 */
[----:B------:R-:W-:Y:S01]  /*6630*/  IMAD.SHL.U32 R105, R103, 0x8, RZ ;  /* 0x0000000867697824 */ /* 0x000fe200078e00ff */
[----:B------:R-:W-:Y:S01]  /*6640*/  UMOV UR43, 0x400 ;  /* 0x00000400002b7882 */ /* 0x000fe20000000000 */
[----:B------:R-:W-:Y:S01]  /*6650*/  LOP3.LUT R2, R5, 0x180, RZ, 0xc0, !PT ;  /* 0x0000018005027812 */ /* 0x000fe200078ec0ff */
[----:B------:R-:W-:Y:S01]  /*6660*/  ULEA UR43, UR37, UR43, 0x18 ;  /* 0x0000002b252b7291 */ /* 0x000fe2000f8ec0ff */
[----:B------:R-:W1:Y:S01]  /*6670*/  LDC R101, c[0x0][0x370] ;  /* 0x0000dc00ff657b82 */ /* 0x000e620000000800 */
[----:B------:R-:W-:Y:S01]  /*6680*/  LOP3.LUT R0, R0, 0xc00, RZ, 0xc0, !PT ;  /* 0x00000c0000007812 */ /* 0x000fe200078ec0ff */
[C---:B------:R-:W-:Y:S01]  /*6690*/  IMAD.U32 R46, R103.reuse, 0x10000, RZ ;  /* 0x00010000672e7824 */ /* 0x040fe200078e00ff */
[----:B------:R-:W-:Y:S01]  /*66a0*/  LOP3.LUT R105, R2, 0x30, R105, 0xf8, !PT ;  /* 0x0000003002697812 */ /* 0x000fe200078ef869 */
[C---:B------:R-:W-:Y:S01]  /*66b0*/  IMAD.SHL.U32 R2, R103.reuse, 0x2, RZ ;  /* 0x0000000267027824 */ /* 0x040fe200078e00ff */
[--C-:B------:R-:W-:Y:S01]  /*66c0*/  LOP3.LUT R0, R0, 0x40, R5.reuse, 0xf8, !PT ;  /* 0x0000004000007812 */ /* 0x100fe200078ef805 */
[----:B------:R-:W-:Y:S01]  /*66d0*/  IMAD.SHL.U32 R104, R103, 0x10, RZ ;  /* 0x0000001067687824 */ /* 0x000fe200078e00ff */
[----:B------:R-:W-:Y:S01]  /*66e0*/  UIADD3 UR4, UPT, UPT, UR43, 0x1600, URZ ;  /* 0x000016002b047890 */ /* 0x000fe2000fffe0ff */
[----:B------:R-:W2:Y:S01]  /*66f0*/  LDC R42, c[0x0][0xb0c] ;  /* 0x0002c300ff2a7b82 */ /* 0x000ea20000000800 */
[----:B------:R-:W-:Y:S01]  /*6700*/  LOP3.LUT R105, R105, 0x20, R2, 0x78, !PT ;  /* 0x0000002069697812 */ /* 0x000fe200078e7802 */
[----:B------:R-:W-:Y:S01]  /*6710*/  IMAD.MOV.U32 R44, RZ, RZ, RZ ;  /* 0x000000ffff2c7224 */ /* 0x000fe200078e00ff */
[----:B------:R-:W-:Y:S01]  /*6720*/  LOP3.LUT R0, R0, 0x200, R5, 0xf8, !PT ;  /* 0x0000020000007812 */ /* 0x000fe200078ef805 */
[----:B------:R-:W-:Y:S01]  /*6730*/  IMAD.MOV.U32 R110, RZ, RZ, RZ ;  /* 0x000000ffff6e7224 */ /* 0x000fe200078e00ff */
[----:B------:R-:W-:Y:S01]  /*6740*/  LOP3.LUT R46, R46, 0x600000, RZ, 0xc0, !PT ;  /* 0x006000002e2e7812 */ /* 0x000fe200078ec0ff */
[----:B------:R-:W-:Y:S01]  /*6750*/  IMAD.U32 R111, RZ, RZ, UR4 ;  /* 0x00000004ff6f7e24 */ /* 0x000fe2000f8e00ff */
[----:B------:R-:W4:Y:S01]  /*6760*/  LDS R3, [UR43+0x430] ;  /* 0x0004302bff037984 */ /* 0x000f220008000800 */
[----:B------:R-:W1:Y:S01]  /*6770*/  LDC R100, c[0x0][0xb20] ;  /* 0x0002c800ff647b82 */ /* 0x000e620000000800 */
[----:B------:R-:W-:Y:S01]  /*6780*/  LOP3.LUT R105, R0, R105, RZ, 0xfc, !PT ;  /* 0x0000006900697212 */ /* 0x000fe200078efcff */
[----:B------:R-:W1:Y:S01]  /*6790*/  LDCU.64 UR46, c[0x0][0x348] ;  /* 0x00006900ff2e77ac */ /* 0x000e620008000a00 */
[----:B------:R-:W-:-:S02]  /*67a0*/  LOP3.LUT R104, R104, 0x20, RZ, 0xc0, !PT ;  /* 0x0000002068687812 */ /* 0x000fc400078ec0ff */
[----:B------:R-:W-:Y:S01]  /*67b0*/  IADD3 R5, PT, PT, R105, UR43, RZ ;  /* 0x0000002b69057c10 */ /* 0x000fe2000fffe0ff */
[----:B------:R-:W1:Y:S02]  /*67c0*/  LDCU.64 UR38, c[0x0][0x888] ;  /* 0x00011100ff2677ac */ /* 0x000e640008000a00 */
[----:B------:R-:W1:Y:S01]  /*67d0*/  LDC R41, c[0x0][0xb30] ;  /* 0x0002cc00ff297b82 */ /* 0x000e620000000800 */
[----:B------:R-:W-:Y:S01]  /*67e0*/  IADD3 R104, PT, PT, -R104, 0x600, R5 ;  /* 0x0000060068687810 */ /* 0x000fe20007ffe105 */
[----:B------:R-:W-:-:S06]  /*67f0*/  UIADD3 UR42, UPT, UPT, UR43, 0x600, URZ ;  /* 0x000006002b2a7890 */ /* 0x000fcc000fffe0ff */
[----:B------:R-:W1:Y:S08]  /*6800*/  LDC.64 R90, c[0x0][0xb10] ;  /* 0x0002c400ff5a7b82 */ /* 0x000e700000000a00 */
[----:B------:R-:W1:Y:S08]  /*6810*/  LDC.64 R38, c[0x0][0xb18] ;  /* 0x0002c600ff267b82 */ /* 0x000e700000000a00 */
[----:B------:R-:W1:Y:S01]  /*6820*/  LDC.64 R86, c[0x0][0x888] ;  /* 0x00022200ff567b82 */ /* 0x000e620000000a00 */
[----:B----4-:R-:W-:-:S07]  /*6830*/  IMAD.IADD R46, R3, 0x1, R46 ;  /* 0x00000001032e7824 */ /* 0x010fce00078e022e */
[----:B------:R-:W4:Y:S08]  /*6840*/  LDC.64 R36, c[0x0][0xb28] ;  /* 0x0002ca00ff247b82 */ /* 0x000f300000000a00 */
[----:B------:R-:W1:Y:S08]  /*6850*/  LDC.64 R88, c[0x0][0x890] ;  /* 0x00022400ff587b82 */ /* 0x000e700000000a00 */
[----:B------:R-:W1:Y:S08]  /*6860*/  LDC.64 R84, c[0x0][0x8b0] ;  /* 0x00022c00ff547b82 */ /* 0x000e700000000a00 */
[----:B------:R-:W1:Y:S08]  /*6870*/  LDC.64 R82, c[0x0][0x8a8] ;  /* 0x00022a00ff527b82 */ /* 0x000e700000000a00 */
[----:B--2---:R-:W1:Y:S02]  /*6880*/  LDC R102, c[0x0][0x374] ;  /* 0x0000dd00ff667b82 */ /* 0x004e640000000800 */
.L_x_145:
[----:B------:R-:W-:Y:S02]  /*6890*/  LEA R0, R113, UR43, 0x3 ;  /* 0x0000002b71007c11 */ /* 0x000fe4000f8e18ff */
[----:B------:R-:W-:Y:S02]  /*68a0*/  SHF.L.U32 R3, R109, 0x1f, RZ ;  /* 0x0000001f6d037819 */ /* 0x000fe400000006ff */
[----:B------:R-:W-:Y:S02]  /*68b0*/  LEA R16, R113, UR43, 0x4 ;  /* 0x0000002b71107c11 */ /* 0x000fe4000f8e20ff */
[----:B--2---:R-:W2:Y:S02]  /*68c0*/  SYNCS.PHASECHK.TRANS64.TRYWAIT P0, [R0+URZ+0x380], R3 ;  /* 0x00038003000075a7 */ /* 0x004ea400080011ff */
[----:B-12---:R-:W-:Y:S05]  /*68d0*/  @!P0 BRA `(.L_x_128) ;  /* 0x0000003400188947 */ /* 0x006fea0003800000 */
.L_x_277:
[----:B------:R-:W4:Y:S01]  /*68e0*/  LDC.64 R12, c[0x0][0xb10] ;  /* 0x0002c400ff0c7b82 */ /* 0x000f220000000a00 */
[----:B------:R-:W4:Y:S01]  /*68f0*/  LDS.128 R16, [R16+0x410] ;  /* 0x0004100010107984 */ /* 0x000f220000000c00 */
[----:B-1----:R-:W-:Y:S01]  /*6900*/  ISETP.NE.AND P1, PT, R41, 0x1, PT ;  /* 0x000000012900780c */ /* 0x002fe20003f25270 */
[----:B--2---:R-:W-:Y:S01]  /*6910*/  VIADD R0, R0, 0x390 ;  /* 0x0000039000007836 */ /* 0x004fe20000000000 */
[----:B---3--:R-:W-:Y:S04]  /*6920*/  ISETP.GE.AND P0, PT, R40, 0x1, PT ;  /* 0x000000012800780c */ /* 0x008fe80003f06270 */
[----:B------:R-:W1:Y:S01]  /*6930*/  LDC.64 R10, c[0x0][0xb18] ;  /* 0x0002c600ff0a7b82 */ /* 0x000e620000000a00 */
[----:B------:R-:W-:Y:S01]  /*6940*/  PRMT R0, RZ, 0x654, R0 ;  /* 0x00000654ff007816 */ /* 0x000fe20000000000 */
[----:B------:R-:W-:Y:S01]  /*6950*/  @!PT LDS RZ, [RZ] ;  /* 0x00000000fffff984 */ /* 0x000fe20000000800 */
[----:B------:R-:W-:Y:S01]  /*6960*/  @!PT LDS RZ, [RZ] ;  /* 0x00000000fffff984 */ /* 0x000fe20000000800 */
[----:B------:R-:W-:Y:S01]  /*6970*/  @!PT LDS RZ, [RZ] ;  /* 0x00000000fffff984 */ /* 0x000fe20000000800 */
[----:B------:R-:W-:Y:S01]  /*6980*/  @!PT LDS RZ, [RZ] ;  /* 0x00000000fffff984 */ /* 0x000fe20000000800 */
[----:B------:R2:W-:Y:S06]  /*6990*/  MEMBAR.ALL.CTA ;  /* 0x0000000000007992 */ /* 0x0005ec0000008000 */
[----:B--2---:R-:W2:Y:S01]  /*69a0*/  FENCE.VIEW.ASYNC.S ;  /* 0x00000000000073c6 */ /* 0x004ea20000000000 */
[----:B------:R-:W3:Y:S08]  /*69b0*/  @!P1 LDC R14, c[0x0][0xb20] ;  /* 0x0002c800ff0e9b82 */ /* 0x000ef00000000800 */
[----:B------:R-:W1:Y:S01]  /*69c0*/  @!P1 LDC R9, c[0x0][0xb0c] ;  /* 0x0002c300ff099b82 */ /* 0x000e620000000800 */
[----:B--2---:R2:W-:Y:S01]  /*69d0*/  SYNCS.ARRIVE.TRANS64.RED.A1T0 RZ, [R0+URZ], RZ ;  /* 0x000000ff00ff79a7 */ /* 0x0045e200081004ff */
[----:B----4-:R-:W-:Y:S04]  /*69e0*/  LOP3.LUT P4, RZ, R18, 0x1, RZ, 0xc0, !PT ;  /* 0x0000000112ff7812 */ /* 0x010fe8000788c0ff */
[----:B------:R-:W-:Y:S09]  /*69f0*/  P2R R112, PR, RZ, 0x10 ;  /* 0x00000010ff707803 */ /* 0x000ff20000000000 */
[----:B------:R-:W-:Y:S02]  /*6a00*/  @P4 MOV R45, R16 ;  /* 0x00000010002d4202 */ /* 0x000fe40000000f00 */
[----:B------:R-:W-:Y:S01]  /*6a10*/  @P4 LOP3.LUT R43, R17, 0xffff, RZ, 0xc0, !PT ;  /* 0x0000ffff112b4812 */ /* 0x000fe200078ec0ff */
[----:B--2---:R-:W-:Y:S06]  /*6a20*/  @!P0 BRA `(.L_x_129) ;  /* 0x0000000000a48947 */ /* 0x004fec0003800000 */
[----:B------:R-:W-:Y:S01]  /*6a30*/  IMAD.HI.U32 R21, R102, R39, RZ ;  /* 0x0000002766157227 */ /* 0x000fe200078e00ff */
[----:B------:R-:W-:Y:S02]  /*6a40*/  ISETP.NE.AND P0, PT, R38, 0x1, PT ;  /* 0x000000012600780c */ /* 0x000fe40003f05270 */
[----:B------:R-:W-:Y:S01]  /*6a50*/  ISETP.NE.AND P2, PT, R40, 0x1, PT ;  /* 0x000000012800780c */ /* 0x000fe20003f45270 */
[----:B------:R-:W-:Y:S01]  /*6a60*/  IMAD.HI.U32 R20, R101, R90, RZ ;  /* 0x0000005a65147227 */ /* 0x000fe200078e00ff */
[----:B------:R-:W-:Y:S02]  /*6a70*/  SHF.R.U32.HI R21, RZ, R100, R21 ;  /* 0x00000064ff157219 */ /* 0x000fe40000011615 */
[----:B------:R-:W-:Y:S01]  /*6a80*/  ISETP.NE.AND P3, PT, R42, 0x1, PT ;  /* 0x000000012a00780c */ /* 0x000fe20003f65270 */
[----:B------:R-:W-:Y:S01]  /*6a90*/  IMAD.HI.U32 R24, R45, R90, RZ ;  /* 0x0000005a2d187227 */ /* 0x000fe200078e00ff */
[----:B------:R-:W-:Y:S02]  /*6aa0*/  SHF.R.U32.HI R20, RZ, R91, R20 ;  /* 0x0000005bff147219 */ /* 0x000fe40000011614 */
[----:B------:R-:W-:Y:S01]  /*6ab0*/  SEL R3, R102, R21, !P0 ;  /* 0x0000001566037207 */ /* 0x000fe20004000000 */
[----:B------:R-:W-:Y:S01]  /*6ac0*/  IMAD.HI.U32 R21, R43, R39, RZ ;  /* 0x000000272b157227 */ /* 0x000fe200078e00ff */
[----:B------:R-:W-:Y:S02]  /*6ad0*/  SEL R7, R101, R20, !P3 ;  /* 0x0000001465077207 */ /* 0x000fe40005800000 */
[----:B------:R-:W-:Y:S01]  /*6ae0*/  SHF.R.U32.HI R24, RZ, R91, R24 ;  /* 0x0000005bff187219 */ /* 0x000fe20000011618 */
[-C--:B------:R-:W-:Y:S04]  /*6af0*/  IMAD.HI.U32 R20, R3, R36.reuse, RZ ;  /* 0x0000002403147227 */ /* 0x080fe800078e00ff */
[----:B------:R-:W-:Y:S01]  /*6b00*/  IMAD.HI.U32 R22, R7, R36, RZ ;  /* 0x0000002407167227 */ /* 0x000fe200078e00ff */
[-C--:B------:R-:W-:Y:S02]  /*6b10*/  @P2 SHF.R.U32.HI R3, RZ, R37.reuse, R20 ;  /* 0x00000025ff032219 */ /* 0x080fe40000011614 */
[----:B------:R-:W-:Y:S02]  /*6b20*/  SHF.R.U32.HI R20, RZ, R100, R21 ;  /* 0x00000064ff147219 */ /* 0x000fe40000011615 */
[----:B------:R-:W-:Y:S01]  /*6b30*/  @P2 SHF.R.U32.HI R7, RZ, R37, R22 ;  /* 0x00000025ff072219 */ /* 0x000fe20000011616 */
[C---:B------:R-:W-:Y:S01]  /*6b40*/  IMAD R2, R40.reuse, R3, RZ ;  /* 0x0000000328027224 */ /* 0x040fe200078e02ff */
[----:B------:R-:W-:Y:S02]  /*6b50*/  SEL R5, R43, R20, !P0 ;  /* 0x000000142b057207 */ /* 0x000fe40004000000 */
[----:B------:R-:W-:Y:S01]  /*6b60*/  SEL R3, R45, R24, !P3 ;  /* 0x000000182d037207 */ /* 0x000fe20005800000 */
[----:B------:R-:W-:Y:S01]  /*6b70*/  IMAD R4, R40, R7, RZ ;  /* 0x0000000728047224 */ /* 0x000fe200078e02ff */
[C---:B------:R-:W-:Y:S01]  /*6b80*/  ISETP.GE.AND P0, PT, R5.reuse, R2, PT ;  /* 0x000000020500720c */ /* 0x040fe20003f06270 */
[----:B------:R-:W-:Y:S03]  /*6b90*/  IMAD.HI.U32 R6, R5, R36, RZ ;  /* 0x0000002405067227 */ /* 0x000fe600078e00ff */
[----:B------:R-:W-:Y:S01]  /*6ba0*/  ISETP.GE.OR P0, PT, R3, R4, P0 ;  /* 0x000000040300720c */ /* 0x000fe20000706670 */
[----:B------:R-:W-:Y:S01]  /*6bb0*/  IMAD.MOV R4, RZ, RZ, -R3 ;  /* 0x000000ffff047224 */ /* 0x000fe200078e0a03 */
[-C--:B------:R-:W-:Y:S03]  /*6bc0*/  SHF.R.U32.HI R6, RZ, R37.reuse, R6 ;  /* 0x00000025ff067219 */ /* 0x080fe60000011606 */
[----:B------:R-:W-:Y:S01]  /*6bd0*/  IMAD R45, R42, R4, R45 ;  /* 0x000000042a2d7224 */ /* 0x000fe200078e022d */
[----:B------:R-:W-:Y:S05]  /*6be0*/  SEL R15, R5, R6, !P2 ;  /* 0x00000006050f7207 */ /* 0x000fea0005000000 */
[----:B------:R-:W-:Y:S02]  /*6bf0*/  IMAD.MOV R6, RZ, RZ, -R15 ;  /* 0x000000ffff067224 */ /* 0x000fe400078e0a0f */
[C---:B------:R-:W-:Y:S04]  /*6c00*/  @!P0 IMAD.HI.U32 R2, R3.reuse, R36, RZ ;  /* 0x0000002403028227 */ /* 0x040fe800078e00ff */
[----:B------:R-:W-:Y:S01]  /*6c10*/  IMAD R6, R40, R6, R5 ;  /* 0x0000000628067224 */ /* 0x000fe200078e0205 */
[----:B------:R-:W-:Y:S04]  /*6c20*/  @!P0 SHF.R.U32.HI R2, RZ, R37, R2 ;  /* 0x00000025ff028219 */ /* 0x000fe80000011602 */
[----:B------:R-:W-:Y:S02]  /*6c30*/  @!P0 SEL R0, R3, R2, !P2 ;  /* 0x0000000203008207 */ /* 0x000fe40005000000 */
[----:B------:R-:W-:Y:S02]  /*6c40*/  IADD3 R2, PT, PT, -R5, RZ, RZ ;  /* 0x000000ff05027210 */ /* 0x000fe40007ffe1ff */
[----:B------:R-:W-:Y:S01]  /*6c50*/  @!P0 IADD3 R8, PT, PT, R15, -R0, RZ ;  /* 0x800000000f088210 */ /* 0x000fe20007ffe0ff */
[----:B------:R-:W-:Y:S02]  /*6c60*/  @!P0 IMAD R0, R7, R6, R0 ;  /* 0x0000000607008224 */ /* 0x000fe400078e0200 */
[----:B------:R-:W-:Y:S02]  /*6c70*/  IMAD R43, R38, R2, R43 ;  /* 0x00000002262b7224 */ /* 0x000fe400078e022b */
[----:B------:R-:W-:Y:S02]  /*6c80*/  @!P0 IMAD R5, R8, R40, R3 ;  /* 0x0000002808058224 */ /* 0x000fe400078e0203 */
[----:B------:R-:W-:Y:S04]  /*6c90*/  @!P0 IMAD.MOV.U32 R3, RZ, RZ, R0 ;  /* 0x000000ffff038224 */ /* 0x000fe800078e0000 */
[----:B------:R-:W-:Y:S02]  /*6ca0*/  IMAD R45, R3, R42, R45 ;  /* 0x0000002a032d7224 */ /* 0x000fe400078e022d */
[----:B------:R-:W-:Y:S07]  /*6cb0*/  IMAD R43, R5, R38, R43 ;  /* 0x00000026052b7224 */ /* 0x000fee00078e022b */
.L_x_129:
[----:B------:R-:W-:Y:S01]  /*6cc0*/  @!P1 IMAD.HI.U32 R0, R45, R12, RZ ;  /* 0x0000000c2d009227 */ /* 0x000fe200078e00ff */
[----:B-1----:R-:W-:Y:S01]  /*6cd0*/  @!P1 ISETP.NE.AND P0, PT, R10, 0x1, PT ;  /* 0x000000010a00980c */ /* 0x002fe20003f05270 */
[----:B------:R-:W-:Y:S01]  /*6ce0*/  ULOP3.LUT UP0, URZ, UR42, 0x1b0, URZ, 0xc0, !UPT ;  /* 0x000001b02aff7892 */ /* 0x000fe2000f80c0ff */
[----:B------:R-:W-:Y:S01]  /*6cf0*/  @!P1 ISETP.NE.AND P2, PT, R9, 0x1, PT ;  /* 0x000000010900980c */ /* 0x000fe20003f45270 */
[----:B------:R-:W-:Y:S01]  /*6d00*/  @!P1 IMAD.HI.U32 R3, R43, R11, RZ ;  /* 0x0000000b2b039227 */ /* 0x000fe200078e00ff */
[----:B------:R-:W-:Y:S02]  /*6d10*/  @!P1 SHF.R.U32.HI R0, RZ, R13, R0 ;  /* 0x0000000dff009219 */ /* 0x000fe40000011600 */
[----:B------:R-:W-:Y:S01]  /*6d20*/  @P4 SHF.R.U32.HI R107, RZ, 0x10, R17 ;  /* 0x00000010ff6b4819 */ /* 0x000fe20000011611 */
[----:B------:R-:W-:Y:S01]  /*6d30*/  VIADD R113, R113, 0x1 ;  /* 0x0000000171717836 */ /* 0x000fe20000000000 */
[----:B---3--:R-:W-:Y:S02]  /*6d40*/  @!P1 SHF.R.U32.HI R2, RZ, R14, R3 ;  /* 0x0000000eff029219 */ /* 0x008fe40000011603 */
[----:B------:R-:W-:Y:S02]  /*6d50*/  @!P1 SEL R3, R45, R0, !P2 ;  /* 0x000000002d039207 */ /* 0x000fe40005000000 */
[----:B------:R-:W-:Y:S05]  /*6d60*/  @!P1 SEL R2, R43, R2, !P0 ;  /* 0x000000022b029207 */ /* 0x000fea0004000000 */
[----:B------:R-:W-:Y:S02]  /*6d70*/  @!P1 IMAD.IADD R0, R2, 0x1, -R3 ;  /* 0x0000000102009824 */ /* 0x000fe400078e0a03 */
[----:B------:R-:W-:Y:S02]  /*6d80*/  @!P1 IMAD.IADD R2, R3, 0x1, -R2 ;  /* 0x0000000103029824 */ /* 0x000fe400078e0a02 */
[----:B------:R-:W-:Y:S02]  /*6d90*/  @!P1 IMAD R45, R0, R9, R45 ;  /* 0x00000009002d9224 */ /* 0x000fe400078e022d */
[----:B------:R-:W-:Y:S01]  /*6da0*/  @!P1 IMAD R43, R2, R10, R43 ;  /* 0x0000000a022b9224 */ /* 0x000fe200078e022b */
[----:B------:R-:W-:Y:S06]  /*6db0*/  BRA.U !UP0, `(.L_x_130) ;  /* 0x0000000108407547 */ /* 0x000fec000b800000 */
[----:B------:R-:W1:Y:S01]  /*6dc0*/  LDCU.64 UR8, c[0x4][0x80] ;  /* 0x01001000ff0877ac */ /* 0x000e620008000a00 */
[----:B------:R-:W-:Y:S01]  /*6dd0*/  MOV R3, 0x0 ;  /* 0x0000000000037802 */ /* 0x000fe20000000f00 */
[----:B------:R-:W-:Y:S02]  /*6de0*/  HFMA2 R12, -RZ, RZ, 0, 5.9604644775390625e-08 ;  /* 0x00000001ff0c7431 */ /* 0x000fe400000001ff */
[----:B------:R-:W-:Y:S02]  /*6df0*/  IMAD.MOV.U32 R8, RZ, RZ, 0x70 ;  /* 0x00000070ff087424 */ /* 0x000fe400078e00ff */
[----:B------:R-:W-:Y:S01]  /*6e00*/  IMAD.MOV.U32 R13, RZ, RZ, RZ ;  /* 0x000000ffff0d7224 */ /* 0x000fe200078e00ff */
[----:B------:R-:W2:Y:S01]  /*6e10*/  LDCU.64 UR6, c[0x4][0x88] ;  /* 0x01001100ff0677ac */ /* 0x000ea20008000a00 */
[----:B------:R-:W3:Y:S01]  /*6e20*/  LDC.64 R2, c[0x4][R3] ;  /* 0x0100000003027b82 */ /* 0x000ee20000000a00 */
[----:B------:R-:W4:Y:S01]  /*6e30*/  LDCU.64 UR4, c[0x4][0x8] ;  /* 0x01000100ff0477ac */ /* 0x000f220008000a00 */
[----:B-1----:R-:W-:Y:S01]  /*6e40*/  MOV R5, UR9 ;  /* 0x0000000900057c02 */ /* 0x002fe20008000f00 */
[----:B------:R-:W-:Y:S01]  /*6e50*/  IMAD.U32 R4, RZ, RZ, UR8 ;  /* 0x00000008ff047e24 */ /* 0x000fe2000f8e00ff */
[----:B--2---:R-:W-:Y:S01]  /*6e60*/  MOV R7, UR7 ;  /* 0x0000000700077c02 */ /* 0x004fe20008000f00 */
[----:B------:R-:W-:Y:S01]  /*6e70*/  IMAD.U32 R6, RZ, RZ, UR6 ;  /* 0x00000006ff067e24 */ /* 0x000fe2000f8e00ff */
[----:B----4-:R-:W-:Y:S01]  /*6e80*/  MOV R11, UR5 ;  /* 0x00000005000b7c02 */ /* 0x010fe20008000f00 */
[----:B------:R-:W-:Y:S02]  /*6e90*/  IMAD.U32 R10, RZ, RZ, UR4 ;  /* 0x00000004ff0a7e24 */ /* 0x000fe4000f8e00ff */
[----:B------:R-:W-:Y:S07]  /*6ea0*/  LEPC R20, `(.L_x_130) ;  /* 0x000000001014794e */ /* 0x000fee0000000000 */
[----:B---3-5:R-:W-:Y:S05]  /*6eb0*/  CALL.ABS.NOINC R2 ;  /* 0x0000000002007343 */ /* 0x028fea0003c00000 */
.L_x_130:
[----:B------:R-:W-:Y:S01]  /*6ec0*/  LOP3.LUT P0, RZ, R111, 0x1b0, RZ, 0xc0, !PT ;  /* 0x000001b06fff7812 */ /* 0x000fe2000780c0ff */
[----:B------:R-:W-:Y:S11]  /*6ed0*/  BSSY.RECONVERGENT B6, `(.L_x_131) ;  /* 0x0000013000067945 */ /* 0x000ff60003800200 */
[----:B------:R-:W-:Y:S01]  /*6ee0*/  @!UPT UIADD3 URZ, UPT, UPT, URZ, URZ, URZ ;  /* 0x000000fffffff290 */ /* 0x000fe2000fffe0ff */
[----:B------:R-:W-:Y:S05]  /*6ef0*/  @!P0 BRA `(.L_x_132) ;  /* 0x0000000000408947 */ /* 0x000fea0003800000 */
        /* <DEDUP_REMOVED lines=16> */
.L_x_132:
[----:B------:R-:W-:Y:S05]  /*7000*/  BSYNC.RECONVERGENT B6 ;  /* 0x0000000000067941 */ /* 0x000fea0003800200 */
.L_x_131:
[----:B------:R-:W-:Y:S01]  /*7010*/  ISETP.NE.U32.AND P3, PT, R88, RZ, PT ;  /* 0x000000ff5800720c */ /* 0x000fe20003f65070 */
[----:B------:R-:W-:Y:S01]  /*7020*/  UISETP.NE.AND UP1, UPT, UR44, URZ, UPT ;  /* 0x000000ff2c00728c */ /* 0x000fe2000bf25270 */
[----:B------:R-:W-:Y:S02]  /*7030*/  ISETP.NE.U32.AND P4, PT, R84, RZ, PT ;  /* 0x000000ff5400720c */ /* 0x000fe40003f85070 */
[----:B------:R-:W-:Y:S02]  /*7040*/  ISETP.NE.AND.EX P3, PT, R89, RZ, PT, P3 ;  /* 0x000000ff5900720c */ /* 0x000fe40003f65330 */
[----:B------:R-:W-:Y:S02]  /*7050*/  PLOP3.LUT P1, PT, PT, PT, PT, 0x8, 0x80 ;  /* 0x000000000080781c */ /* 0x000fe40003f2e170 */
[----:B------:R-:W-:Y:S02]  /*7060*/  PLOP3.LUT P0, PT, PT, PT, UP1, 0x80, 0x8 ;  /* 0x000000000008781c */ /* 0x000fe40003f0f018 */
[----:B------:R-:W-:Y:S02]  /*7070*/  ISETP.NE.AND.EX P4, PT, R85, RZ, PT, P4 ;  /* 0x000000ff5500720c */ /* 0x000fe40003f85340 */
[----:B------:R-:W1:Y:S09]  /*7080*/  @UP1 LDCU.64 UR4, c[0x0][0x888] ;  /* 0x00011100ff0417ac */ /* 0x000e720008000a00 */
[----:B------:R-:W-:Y:S01]  /*7090*/  @P0 PLOP3.LUT P1, PT, P3, PT, PT, 0x80, 0x8 ;  /* 0x000000000008081c */ /* 0x000fe20001f2f070 */
[----:B-1----:R-:W-:Y:S04]  /*70a0*/  @UP1 UISETP.NE.U32.AND UP0, UPT, UR4, URZ, UPT ;  /* 0x000000ff0400128c */ /* 0x002fe8000bf05070 */
[----:B------:R-:W-:Y:S04]  /*70b0*/  @UP1 UISETP.NE.AND.EX UP0, UPT, UR5, URZ, UPT, UP0 ;  /* 0x000000ff0500128c */ /* 0x000fe8000bf05300 */
[----:B------:R-:W-:Y:S01]  /*70c0*/  @UP1 USEL UR4, URZ, 0xffffffff, UP0 ;  /* 0xffffffffff041887 */ /* 0x000fe20008000000 */
[----:B------:R-:W-:Y:S11]  /*70d0*/  @!P3 BRA `(.L_x_133) ;  /* 0x00000000002cb947 */ /* 0x000ff60003800000 */
[----:B------:R-:W-:Y:S01]  /*70e0*/  ISETP.NE.U32.AND P2, PT, R86, RZ, PT ;  /* 0x000000ff5600720c */ /* 0x000fe20003f45070 */
[----:B------:R-:W-:Y:S03]  /*70f0*/  IMAD.MOV.U32 R98, RZ, RZ, 0x1 ;  /* 0x00000001ff627424 */ /* 0x000fe600078e00ff */
[----:B------:R-:W-:Y:S11]  /*7100*/  ISETP.NE.AND.EX P2, PT, R87, RZ, PT, P2 ;  /* 0x000000ff5700720c */ /* 0x000ff60003f45320 */
[----:B------:R-:W-:Y:S02]  /*7110*/  @!UPT UIADD3 URZ, UPT, UPT, URZ, URZ, URZ ;  /* 0x000000fffffff290 */ /* 0x000fe4000fffe0ff */
[----:B------:R-:W1:Y:S01]  /*7120*/  @P2 LDC.64 R2, c[0x0][0x888] ;  /* 0x00022200ff022b82 */ /* 0x000e620000000a00 */
[----:B------:R-:W-:Y:S04]  /*7130*/  @P2 IMAD R0, R88, UR36, RZ ;  /* 0x0000002458002c24 */ /* 0x000fe8000f8e02ff */
[----:B-1----:R-:W-:Y:S04]  /*7140*/  @P2 IMAD.WIDE R2, R0, 0x4, R2 ;  /* 0x0000000400022825 */ /* 0x002fe800078e0202 */
[----:B------:R-:W-:Y:S01]  /*7150*/  HFMA2 R0, -RZ, RZ, 0, 5.9604644775390625e-08 ;  /* 0x00000001ff007431 */ /* 0x000fe200000001ff */
[----:B-----5:R1:W5:Y:S04]  /*7160*/  @P2 LDG.E R48, desc[UR40][R2.64] ;  /* 0x0000002802302981 */ /* 0x020368000c1e1900 */
[----:B------:R-:W-:Y:S01]  /*7170*/  @!P2 PRMT R98, R0, 0x7610, R98 ;  /* 0x000076100062a816 */ /* 0x000fe20000000062 */
[----:B-1----:R-:W2:Y:S06]  /*7180*/  @!P2 LDC R48, c[0x0][0x880] ;  /* 0x00022000ff30ab82 */ /* 0x002eac0000000800 */
.L_x_133:
[----:B------:R-:W-:Y:S05]  /*7190*/  @!P4 BRA `(.L_x_134) ;  /* 0x000000000020c947 */ /* 0x000fea0003800000 */
[----:B------:R-:W-:Y:S04]  /*71a0*/  ISETP.NE.U32.AND P2, PT, R82, RZ, PT ;  /* 0x000000ff5200720c */ /* 0x000fe80003f45070 */
[----:B------:R-:W-:Y:S11]  /*71b0*/  ISETP.NE.AND.EX P2, PT, R83, RZ, PT, P2 ;  /* 0x000000ff5300720c */ /* 0x000ff60003f45320 */
[----:B------:R-:W-:Y:S02]  /*71c0*/  @!UPT UIADD3 URZ, UPT, UPT, URZ, URZ, URZ ;  /* 0x000000fffffff290 */ /* 0x000fe4000fffe0ff */
[----:B------:R-:W1:Y:S01]  /*71d0*/  @P2 LDC.64 R2, c[0x0][0x8a8] ;  /* 0x00022a00ff022b82 */ /* 0x000e620000000a00 */
[----:B------:R-:W-:Y:S04]  /*71e0*/  @P2 IMAD R0, R84, UR36, RZ ;  /* 0x0000002454002c24 */ /* 0x000fe8000f8e02ff */
[----:B-1----:R-:W-:Y:S05]  /*71f0*/  @P2 IMAD.WIDE R2, R0, 0x4, R2 ;  /* 0x0000000400022825 */ /* 0x002fea00078e0202 */
[----:B-----5:R1:W5:Y:S02]  /*7200*/  @P2 LDG.E R47, desc[UR40][R2.64] ;  /* 0x00000028022f2981 */ /* 0x020364000c1e1900 */
[----:B-1----:R-:W3:Y:S02]  /*7210*/  @!P2 LDC R47, c[0x0][0x8a0] ;  /* 0x00022800ff2fab82 */ /* 0x002ee40000000800 */
.L_x_134:
[----:B--2--5:R-:W-:Y:S01]  /*7220*/  @P0 ISETP.NE.AND P4, PT, R48, RZ, PT ;  /* 0x000000ff3000020c */ /* 0x024fe20003f85270 */
[----:B------:R-:W-:Y:S01]  /*7230*/  IMAD.U32 R0, RZ, RZ, UR4 ;  /* 0x00000004ff007e24 */ /* 0x000fe2000f8e00ff */
[----:B------:R-:W-:Y:S01]  /*7240*/  @P0 LOP3.LUT P2, RZ, R98, 0xff, RZ, 0xc0, !PT ;  /* 0x000000ff62ff0812 */ /* 0x000fe2000784c0ff */
[----:B------:R-:W-:Y:S01]  /*7250*/  BSSY B1, `(.L_x_135) ;  /* 0x0000039000017945 */ /* 0x000fe20003800000 */
[----:B------:R-:W-:Y:S02]  /*7260*/  @P0 SEL R9, RZ, 0xffffffff, P4 ;  /* 0xffffffffff090807 */ /* 0x000fe40002000000 */
[----:B------:R-:W-:Y:S02]  /*7270*/  CS2R R58, SRZ ;  /* 0x00000000003a7805 */ /* 0x000fe4000001ff00 */
[----:B------:R-:W-:Y:S02]  /*7280*/  LEA R92, R44, UR43, 0x3 ;  /* 0x0000002b2c5c7c11 */ /* 0x000fe4000f8e18ff */
[----:B------:R-:W-:Y:S02]  /*7290*/  CS2R R56, SRZ ;  /* 0x0000000000387805 */ /* 0x000fe4000001ff00 */
[----:B------:R-:W-:Y:S02]  /*72a0*/  @P1 SEL R9, R0, R9, !P2 ;  /* 0x0000000900091207 */ /* 0x000fe40005000000 */
[----:B------:R-:W-:Y:S02]  /*72b0*/  CS2R R54, SRZ ;  /* 0x0000000000367805 */ /* 0x000fe4000001ff00 */
[----:B------:R-:W-:Y:S02]  /*72c0*/  SHF.L.U32 R7, R110, 0x1f, RZ ;  /* 0x0000001f6e077819 */ /* 0x000fe400000006ff */
[----:B------:R-:W-:Y:S02]  /*72d0*/  CS2R R52, SRZ ;  /* 0x0000000000347805 */ /* 0x000fe4000001ff00 */
[----:B------:R-:W-:Y:S02]  /*72e0*/  @P0 LOP3.LUT R9, R9, 0x1, RZ, 0xc0, !PT ;  /* 0x0000000109090812 */ /* 0x000fe400078ec0ff */
[C---:B------:R-:W-:Y:S02]  /*72f0*/  LEA.HI R5, R44.reuse, R44, RZ, 0x1 ;  /* 0x0000002c2c057211 */ /* 0x040fe400078f08ff */
[----:B------:R-:W-:Y:S02]  /*7300*/  ISETP.NE.U32.OR P1, PT, R9, 0x1, !P0 ;  /* 0x000000010900780c */ /* 0x000fe40004725470 */
[----:B------:R-:W-:Y:S01]  /*7310*/  PLOP3.LUT P5, PT, PT, PT, PT, 0x8, 0x80 ;  /* 0x000000000080781c */ /* 0x000fe20003fae170 */
[C---:B------:R-:W-:Y:S01]  /*7320*/  IMAD.SHL.U32 R3, R5.reuse, 0x20, RZ ;  /* 0x0000002005037824 */ /* 0x040fe200078e00ff */
[----:B------:R-:W-:Y:S04]  /*7330*/  LOP3.LUT R5, R5, 0xffe, RZ, 0xc0, !PT ;  /* 0x00000ffe05057812 */ /* 0x000fe800078ec0ff */
[----:B------:R-:W-:Y:S01]  /*7340*/  LOP3.LUT R3, R3, 0xffffffc0, RZ, 0xc0, !PT ;  /* 0xffffffc003037812 */ /* 0x000fe200078ec0ff */
[----:B------:R-:W-:Y:S04]  /*7350*/  IMAD.IADD R32, R44, 0x1, -R5 ;  /* 0x000000012c207824 */ /* 0x000fe800078e0a05 */
[----:B------:R-:W-:Y:S01]  /*7360*/  @P1 SHF.L.U32 R2, R108, 0x1f, RZ ;  /* 0x0000001f6c021819 */ /* 0x000fe200000006ff */
[----:B------:R-:W-:Y:S03]  /*7370*/  IMAD.IADD R3, R46, 0x1, R3 ;  /* 0x000000012e037824 */ /* 0x000fe600078e0203 */
[----:B------:R-:W1:Y:S01]  /*7380*/  @P1 SYNCS.PHASECHK.TRANS64.TRYWAIT P0, [UR43+0x360], R2 ;  /* 0x00036002ff0015a7 */ /* 0x000e62000800112b */
[----:B------:R-:W-:Y:S01]  /*7390*/  IMAD R32, R32, 0x100000, R3 ;  /* 0x0010000020207824 */ /* 0x000fe200078e0203 */
[----:B------:R2:W4:Y:S01]  /*73a0*/  SYNCS.PHASECHK.TRANS64.TRYWAIT P4, [R92+URZ+0x3a0], R7 ;  /* 0x0003a0075c0075a7 */ /* 0x00052200080811ff */
[----:B-1----:R-:W-:Y:S01]  /*73b0*/  @P1 PLOP3.LUT P5, PT, P0, PT, PT, 0x8, 0x80 ;  /* 0x000000000080181c */ /* 0x002fe200007ae170 */
[----:B------:R-:W-:Y:S01]  /*73c0*/  @!UPT UIADD3 URZ, UPT, UPT, URZ, URZ, URZ ;  /* 0x000000fffffff290 */ /* 0x000fe2000fffe0ff */
[----:B--2---:R-:W-:Y:S11]  /*73d0*/  @!P1 BRA `(.L_x_136) ;  /* 0x0000000000809947 */ /* 0x004ff60003800000 */
[----:B------:R-:W-:Y:S01]  /*73e0*/  ISETP.NE.U32.AND P0, PT, RZ, UR38, PT ;  /* 0x00000026ff007c0c */ /* 0x000fe2000bf05070 */
[----:B------:R-:W-:Y:S01]  /*73f0*/  BSSY B0, `(.L_x_137) ;  /* 0x0000012000007945 */ /* 0x000fe20003800000 */
[----:B------:R-:W-:Y:S02]  /*7400*/  ISETP.NE.AND P2, PT, R48, RZ, PT ;  /* 0x000000ff3000720c */ /* 0x000fe40003f45270 */
[----:B------:R-:W-:Y:S02]  /*7410*/  CS2R R54, SRZ ;  /* 0x0000000000367805 */ /* 0x000fe4000001ff00 */
[----:B------:R-:W-:Y:S02]  /*7420*/  ISETP.NE.AND.EX P0, PT, RZ, UR39, PT, P0 ;  /* 0x00000027ff007c0c */ /* 0x000fe4000bf05300 */
[----:B------:R-:W-:Y:S02]  /*7430*/  CS2R R52, SRZ ;  /* 0x0000000000347805 */ /* 0x000fe4000001ff00 */
[----:B------:R-:W-:Y:S02]  /*7440*/  LOP3.LUT P1, RZ, R98, 0xff, RZ, 0xc0, !PT ;  /* 0x000000ff62ff7812 */ /* 0x000fe4000782c0ff */
[----:B------:R-:W-:Y:S02]  /*7450*/  CS2R R58, SRZ ;  /* 0x00000000003a7805 */ /* 0x000fe4000001ff00 */
[----:B------:R-:W-:Y:S02]  /*7460*/  SEL R0, RZ, 0xffffffff, P2 ;  /* 0xffffffffff007807 */ /* 0x000fe40001000000 */
[----:B------:R-:W-:Y:S02]  /*7470*/  CS2R R56, SRZ ;  /* 0x0000000000387805 */ /* 0x000fe4000001ff00 */
[----:B------:R-:W-:Y:S04]  /*7480*/  SEL R3, RZ, 0xffffffff, P0 ;  /* 0xffffffffff037807 */ /* 0x000fe80000000000 */
[----:B------:R-:W-:Y:S04]  /*7490*/  @P3 SEL R0, R3, R0, !P1 ;  /* 0x0000000003003207 */ /* 0x000fe80004800000 */
[----:B------:R-:W-:Y:S04]  /*74a0*/  LOP3.LUT R0, R0, 0x1, RZ, 0xc0, !PT ;  /* 0x0000000100007812 */ /* 0x000fe800078ec0ff */
[----:B------:R-:W-:Y:S01]  /*74b0*/  ISETP.NE.U32.AND P0, PT, R0, 0x1, PT ;  /* 0x000000010000780c */ /* 0x000fe20003f05070 */
[----:B------:R-:W-:Y:S01]  /*74c0*/  @!UPT UIADD3 URZ, UPT, UPT, URZ, URZ, URZ ;  /* 0x000000fffffff290 */ /* 0x000fe2000fffe0ff */
[----:B------:R-:W-:Y:S11]  /*74d0*/  @!P5 BRA `(.L_x_138) ;  /* 0x00000000000cd947 */ /* 0x000ff60003800000 */
[----:B------:R-:W-:Y:S04]  /*74e0*/  SHF.L.U32 R3, R108, 0x1f, RZ ;  /* 0x0000001f6c037819 */ /* 0x000fe800000006ff */
[----:B------:R-:W1:Y:S02]  /*74f0*/  SYNCS.PHASECHK.TRANS64.TRYWAIT P1, [UR43+0x360], R3 ;  /* 0x00036003ff0075a7 */ /* 0x000e64000802112b */
[----:B-1----:R-:W-:Y:S05]  /*7500*/  @!P1 BRA `(.L_x_139) ;  /* 0x0000002800209947 */ /* 0x002fea0003800000 */
.L_x_138:
[----:B------:R-:W-:Y:S05]  /*7510*/  BSYNC B0 ;  /* 0x0000000000007941 */ /* 0x000fea0003800000 */
.L_x_137:
[----:B------:R2:W1:Y:S01]  /*7520*/  @P0 LDS.128 R52, [R105+UR43+0x600] ;  /* 0x0006002b69340984 */ /* 0x0004620008000c00 */
[----:B------:R-:W-:Y:S01]  /*7530*/  UIADD3 UR4, UPT, UPT, UR43, 0x368, URZ ;  /* 0x000003682b047890 */ /* 0x000fe2000fffe0ff */
[----:B------:R-:W-:Y:S02]  /*7540*/  LOP3.LUT R108, R108, 0x1, RZ, 0x3c, !PT ;  /* 0x000000016c6c7812 */ /* 0x000fe400078e3cff */
[----:B------:R2:W1:Y:S01]  /*7550*/  @P0 LDS.128 R56, [R104+0x10] ;  /* 0x0000100068380984 */ /* 0x0004620000000c00 */
[----:B------:R-:W-:Y:S01]  /*7560*/  UPRMT UR4, UR37, 0x654, UR4 ;  /* 0x0000065425047896 */ /* 0x000fe20008000004 */
[----:B------:R-:W-:Y:S01]  /*7570*/  @!PT LDS RZ, [RZ] ;  /* 0x00000000fffff984 */ /* 0x000fe20000000800 */
[----:B------:R-:W-:Y:S01]  /*7580*/  @!PT LDS RZ, [RZ] ;  /* 0x00000000fffff984 */ /* 0x000fe20000000800 */
[----:B------:R-:W-:Y:S01]  /*7590*/  @!PT LDS RZ, [RZ] ;  /* 0x00000000fffff984 */ /* 0x000fe20000000800 */
[----:B------:R-:W-:Y:S01]  /*75a0*/  @!PT LDS RZ, [RZ] ;  /* 0x00000000fffff984 */ /* 0x000fe20000000800 */
[----:B------:R5:W-:Y:S06]  /*75b0*/  MEMBAR.ALL.CTA ;  /* 0x0000000000007992 */ /* 0x000bec0000008000 */
[----:B-----5:R-:W5:Y:S02]  /*75c0*/  FENCE.VIEW.ASYNC.S ;  /* 0x00000000000073c6 */ /* 0x020f640000000000 */
[----:B-----5:R-:W-:Y:S03]  /*75d0*/  SYNCS.ARRIVE.TRANS64.RED.A1T0 RZ, [UR4], RZ ;  /* 0x000000ffffff79a7 */ /* 0x020fe60008100404 */
.L_x_136:
[----:B------:R-:W-:Y:S05]  /*75e0*/  BSYNC B1 ;  /* 0x0000000000017941 */ /* 0x000fea0003800000 */
.L_x_135:
[----:B-1----:R-:W-:Y:S04]  /*75f0*/  SHF.R.U32.HI R3, RZ, 0x15, R32 ;  /* 0x00000015ff037819 */ /* 0x002fe80000011620 */
[----:B------:R-:W-:Y:S01]  /*7600*/  LOP3.LUT P0, RZ, R3, 0x3, R106, 0x48, !PT ;  /* 0x0000000303ff7812 */ /* 0x000fe2000780486a */
[----:B------:R-:W-:Y:S01]  /*7610*/  @!UPT UIADD3 URZ, UPT, UPT, URZ, URZ, URZ ;  /* 0x000000fffffff290 */ /* 0x000fe2000fffe0ff */
[----:B----4-:R-:W-:Y:S11]  /*7620*/  @P4 BRA `(.L_x_140) ;  /* 0x0000000000084947 */ /* 0x010ff60003800000 */
[----:B------:R-:W1:Y:S02]  /*7630*/  SYNCS.PHASECHK.TRANS64.TRYWAIT P1, [R92+URZ+0x3a0], R7 ;  /* 0x0003a0075c0075a7 */ /* 0x000e6400080211ff */
[----:B-1----:R-:W-:Y:S05]  /*7640*/  @!P1 BRA `(.L_x_141) ;  /* 0x0000002400e89947 */ /* 0x002fea0003800000 */
.L_x_140:
[----:B------:R-:W-:Y:S05]  /*7650*/  @!P0 BRA `(.L_x_142) ;  /* 0x0000000000408947 */ /* 0x000fea0003800000 */
[----:B------:R-:W4:Y:S01]  /*7660*/  LDCU.64 UR8, c[0x4][0x70] ;  /* 0x01000e00ff0877ac */ /* 0x000f220008000a00 */
[----:B------:R-:W-:Y:S01]  /*7670*/  MOV R3, 0x0 ;  /* 0x0000000000037802 */ /* 0x000fe20000000f00 */
[----:B------:R-:W-:Y:S02]  /*7680*/  HFMA2 R12, -RZ, RZ, 0, 5.9604644775390625e-08 ;  /* 0x00000001ff0c7431 */ /* 0x000fe400000001ff */
[----:B------:R-:W-:Y:S02]  /*7690*/  IMAD.MOV.U32 R8, RZ, RZ, 0x192 ;  /* 0x00000192ff087424 */ /* 0x000fe400078e00ff */
[----:B------:R-:W-:Y:S01]  /*76a0*/  IMAD.MOV.U32 R13, RZ, RZ, RZ ;  /* 0x000000ffff0d7224 */ /* 0x000fe200078e00ff */
[----:B------:R-:W1:Y:S01]  /*76b0*/  LDCU.64 UR6, c[0x4][0x78] ;  /* 0x01000f00ff0677ac */ /* 0x000e620008000a00 */
[----:B------:R-:W2:Y:S01]  /*76c0*/  LDC.64 R2, c[0x4][R3] ;  /* 0x0100000003027b82 */ /* 0x000ea20000000a00 */
[----:B------:R-:W5:Y:S01]  /*76d0*/  LDCU.64 UR4, c[0x4][0x10] ;  /* 0x01000200ff0477ac */ /* 0x000f620008000a00 */
[----:B----4-:R-:W-:Y:S01]  /*76e0*/  MOV R5, UR9 ;  /* 0x0000000900057c02 */ /* 0x010fe20008000f00 */
[----:B------:R-:W-:Y:S01]  /*76f0*/  IMAD.U32 R4, RZ, RZ, UR8 ;  /* 0x00000008ff047e24 */ /* 0x000fe2000f8e00ff */
[----:B-1----:R-:W-:Y:S01]  /*7700*/  MOV R7, UR7 ;  /* 0x0000000700077c02 */ /* 0x002fe20008000f00 */
[----:B------:R-:W-:Y:S01]  /*7710*/  IMAD.U32 R6, RZ, RZ, UR6 ;  /* 0x00000006ff067e24 */ /* 0x000fe2000f8e00ff */
[----:B-----5:R-:W-:Y:S01]  /*7720*/  MOV R11, UR5 ;  /* 0x00000005000b7c02 */ /* 0x020fe20008000f00 */
[----:B------:R-:W-:Y:S02]  /*7730*/  IMAD.U32 R10, RZ, RZ, UR4 ;  /* 0x00000004ff0a7e24 */ /* 0x000fe4000f8e00ff */
[----:B------:R-:W-:Y:S07]  /*7740*/  LEPC R20, `(.L_x_142) ;  /* 0x000000001014794e */ /* 0x000fee0000000000 */
[----:B--23--:R-:W-:Y:S05]  /*7750*/  CALL.ABS.NOINC R2 ;  /* 0x0000000002007343 */ /* 0x00cfea0003c00000 */
.L_x_142:
[----:B------:R-:W-:Y:S01]  /*7760*/  LOP3.LUT P0, RZ, R103, 0x60, RZ, 0xc0, !PT ;  /* 0x0000006067ff7812 */ /* 0x000fe2000780c0ff */
[----:B------:R-:W-:Y:S05]  /*7770*/  WARPSYNC.ALL ;  /* 0x0000000000007948 */ /* 0x000fea0003800000 */
[----:B------:R-:W-:Y:S01]  /*7780*/  IMAD.SHL.U32 R78, R53, 0x100, RZ ;  /* 0x00000100354e7824 */ /* 0x000fe200078e00ff */
[----:B------:R-:W-:Y:S01]  /*7790*/  R2UR UR4, R32 ;  /* 0x00000000200472ca */ /* 0x000fe200000e0000 */
[----:B------:R-:W-:Y:S01]  /*77a0*/  IMAD.SHL.U32 R72, R55, 0x100, RZ ;  /* 0x0000010037487824 */ /* 0x000fe200078e00ff */
[C---:B------:R-:W-:Y:S01]  /*77b0*/  SHF.L.U32 R50, R52.reuse, 0x10, RZ ;  /* 0x0000001034327819 */ /* 0x040fe200000006ff */
[----:B------:R-:W-:Y:S01]  /*77c0*/  IMAD.SHL.U32 R66, R57, 0x100, RZ ;  /* 0x0000010039427824 */ /* 0x000fe200078e00ff */
[C---:B------:R-:W-:Y:S01]  /*77d0*/  PRMT R49, R52.reuse, 0x8880, RZ ;  /* 0x0000888034317816 */ /* 0x040fe200000000ff */
[----:B------:R-:W-:Y:S01]  /*77e0*/  IMAD.SHL.U32 R60, R59, 0x100, RZ ;  /* 0x000001003b3c7824 */ /* 0x000fe200078e00ff */
[----:B------:R-:W-:Y:S01]  /*77f0*/  SHF.L.U32 R51, R52, 0x8, RZ ;  /* 0x0000000834337819 */ /* 0x000fe200000006ff */
[----:B------:R-:W-:Y:S01]  /*7800*/  BSSY.RECONVERGENT B0, `(.L_x_143) ;  /* 0x00000a0000007945 */ /* 0x000fe20003800200 */
[----:B------:R-:W-:Y:S02]  /*7810*/  SHF.R.S32.HI R50, RZ, 0x18, R50 ;  /* 0x00000018ff327819 */ /* 0x000fe40000011432 */
[C---:B------:R-:W-:Y:S02]  /*7820*/  PRMT R80, R53.reuse, 0x8880, RZ ;  /* 0x0000888035507816 */ /* 0x040fe400000000ff */
[----:B------:R-:W-:Y:S01]  /*7830*/  SHF.R.S32.HI R51, RZ, 0x18, R51 ;  /* 0x00000018ff337819 */ /* 0x000fe20000011433 */
[----:B-1----:R-:W-:Y:S01]  /*7840*/  LDTM.16dp32bit_t0_t15.x32 R4, tmem[UR4] ;  /* 0x00000004000479ee */ /* 0x002fe20008a80000 */
[----:B------:R-:W3:Y:S01]  /*7850*/  LDTM.16dp32bit_t16_t31.x32 R4, tmem[UR4+0x20] ;  /* 0x00002004000479ee */ /* 0x000ee20008aa0000 */
[----:B------:R-:W-:Y:S01]  /*7860*/  NOP ;  /* 0x0000000000007918 */ /* 0x000fe20000000000 */
[----:B------:R-:W-:Y:S02]  /*7870*/  R2UR UR5, R92 ;  /* 0x000000005c0572ca */ /* 0x000fe400000e0000 */
[----:B------:R-:W-:Y:S02]  /*7880*/  SHF.R.S32.HI R52, RZ, 0x18, R52 ;  /* 0x00000018ff347819 */ /* 0x000fe40000011434 */
[----:B------:R-:W-:Y:S02]  /*7890*/  SHF.L.U32 R79, R53, 0x10, RZ ;  /* 0x00000010354f7819 */ /* 0x000fe400000006ff */
[C---:B------:R-:W-:Y:S02]  /*78a0*/  PRMT R77, R54.reuse, 0x8880, RZ ;  /* 0x00008880364d7816 */ /* 0x040fe400000000ff */
[----:B------:R-:W-:Y:S02]  /*78b0*/  SHF.R.S32.HI R53, RZ, 0x18, R53 ;  /* 0x00000018ff357819 */ /* 0x000fe40000011435 */
[----:B------:R-:W-:Y:S02]  /*78c0*/  SHF.L.U32 R76, R54, 0x10, RZ ;  /* 0x00000010364c7819 */ /* 0x000fe400000006ff */
[C---:B------:R-:W-:Y:S01]  /*78d0*/  PRMT R74, R55.reuse, 0x8880, RZ ;  /* 0x00008880374a7816 */ /* 0x040fe200000000ff */
[----:B------:R-:W-:Y:S01]  /*78e0*/  UIADD3 UR5, UPT, UPT, UR5, 0x3c0, URZ ;  /* 0x000003c005057890 */ /* 0x000fe2000fffe0ff */
[----:B------:R-:W-:Y:S02]  /*78f0*/  SHF.L.U32 R73, R55, 0x10, RZ ;  /* 0x0000001037497819 */ /* 0x000fe400000006ff */
[C---:B------:R-:W-:Y:S01]  /*7900*/  PRMT R71, R56.reuse, 0x8880, RZ ;  /* 0x0000888038477816 */ /* 0x040fe200000000ff */
[----:B------:R-:W-:Y:S01]  /*7910*/  UPRMT UR5, UR37, 0x654, UR5 ;  /* 0x0000065425057896 */ /* 0x000fe20008000005 */
[----:B------:R-:W-:Y:S02]  /*7920*/  SHF.R.S32.HI R55, RZ, 0x18, R55 ;  /* 0x00000018ff377819 */ /* 0x000fe40000011437 */
[----:B------:R-:W-:Y:S01]  /*7930*/  SHF.L.U32 R70, R56, 0x10, RZ ;  /* 0x0000001038467819 */ /* 0x000fe200000006ff */
[----:B---3--:R-:W-:Y:S01]  /*7940*/  IMAD R4, R47, R4, RZ ;  /* 0x000000042f047224 */ /* 0x008fe200078e02ff */
[----:B------:R-:W-:Y:S01]  /*7950*/  PRMT R68, R57, 0x8880, RZ ;  /* 0x0000888039447816 */ /* 0x000fe200000000ff */
[----:B------:R-:W-:Y:S01]  /*7960*/  IMAD R5, R47, R5, RZ ;  /* 0x000000052f057224 */ /* 0x000fe200078e02ff */
[----:B------:R-:W-:Y:S01]  /*7970*/  SHF.L.U32 R67, R57, 0x10, RZ ;  /* 0x0000001039437819 */ /* 0x000fe200000006ff */
[----:B------:R-:W-:Y:S01]  /*7980*/  IMAD R6, R47, R6, RZ ;  /* 0x000000062f067224 */ /* 0x000fe200078e02ff */
[----:B------:R-:W-:Y:S01]  /*7990*/  SYNCS.ARRIVE.TRANS64.RED.A1T0 RZ, [UR5], RZ ;  /* 0x000000ffffff79a7 */ /* 0x000fe20008100405 */
[----:B------:R-:W-:Y:S01]  /*79a0*/  IMAD R4, R49, R48, R4 ;  /* 0x0000003031047224 */ /* 0x000fe200078e0204 */
[----:B------:R-:W-:Y:S01]  /*79b0*/  MOV R49, R80 ;  /* 0x0000005000317202 */ /* 0x000fe20000000f00 */
[----:B------:R-:W-:Y:S01]  /*79c0*/  IMAD R7, R47, R7, RZ ;  /* 0x000000072f077224 */ /* 0x000fe200078e02ff */
[----:B------:R-:W-:Y:S01]  /*79d0*/  PRMT R65, R58, 0x8880, RZ ;  /* 0x000088803a417816 */ /* 0x000fe200000000ff */
[-C--:B------:R-:W-:Y:S01]  /*79e0*/  IMAD R5, R50, R48.reuse, R5 ;  /* 0x0000003032057224 */ /* 0x080fe200078e0205 */
[----:B------:R-:W-:Y:S01]  /*79f0*/  SHF.R.S32.HI R50, RZ, 0x18, R79 ;  /* 0x00000018ff327819 */ /* 0x000fe2000001144f */
[----:B------:R-:W-:Y:S01]  /*7a00*/  IMAD R6, R51, R48, R6 ;  /* 0x0000003033067224 */ /* 0x000fe200078e0206 */
[----:B------:R-:W-:Y:S01]  /*7a10*/  SHF.R.S32.HI R51, RZ, 0x18, R78 ;  /* 0x00000018ff337819 */ /* 0x000fe2000001144e */
[C---:B------:R-:W-:Y:S01]  /*7a20*/  IMAD R8, R47.reuse, R8, RZ ;  /* 0x000000082f087224 */ /* 0x040fe200078e02ff */
[----:B------:R-:W-:Y:S01]  /*7a30*/  SHF.R.S32.HI R57, RZ, 0x18, R57 ;  /* 0x00000018ff397819 */ /* 0x000fe20000011439 */
[----:B------:R-:W-:Y:S01]  /*7a40*/  IMAD R7, R52, R48, R7 ;  /* 0x0000003034077224 */ /* 0x000fe200078e0207 */
[----:B------:R-:W-:Y:S01]  /*7a50*/  SHF.L.U32 R64, R58, 0x10, RZ ;  /* 0x000000103a407819 */ /* 0x000fe200000006ff */
[----:B------:R-:W-:Y:S01]  /*7a60*/  IMAD R9, R47, R9, RZ ;  /* 0x000000092f097224 */ /* 0x000fe200078e02ff */
[----:B------:R-:W-:Y:S01]  /*7a70*/  PRMT R62, R59, 0x8880, RZ ;  /* 0x000088803b3e7816 */ /* 0x000fe200000000ff */
[----:B------:R-:W-:Y:S01]  /*7a80*/  IMAD R10, R47, R10, RZ ;  /* 0x0000000a2f0a7224 */ /* 0x000fe200078e02ff */
[----:B------:R-:W-:Y:S01]  /*7a90*/  I2IP.S8.S32.SAT R92, R7, R6, RZ ;  /* 0x00000006075c7239 */ /* 0x000fe200000014ff */
[----:B------:R-:W-:Y:S01]  /*7aa0*/  IMAD R8, R49, R48, R8 ;  /* 0x0000003031087224 */ /* 0x000fe200078e0208 */
[----:B------:R-:W-:Y:S01]  /*7ab0*/  MOV R49, R77 ;  /* 0x0000004d00317202 */ /* 0x000fe20000000f00 */
[----:B------:R-:W-:Y:S01]  /*7ac0*/  IMAD R11, R47, R11, RZ ;  /* 0x0000000b2f0b7224 */ /* 0x000fe200078e02ff */
[----:B------:R-:W-:Y:S01]  /*7ad0*/  I2IP.S8.S32.SAT R92, R5, R4, R92 ;  /* 0x00000004055c7239 */ /* 0x000fe2000000145c */
[-C--:B------:R-:W-:Y:S01]  /*7ae0*/  IMAD R9, R50, R48.reuse, R9 ;  /* 0x0000003032097224 */ /* 0x080fe200078e0209 */
[----:B------:R-:W-:Y:S01]  /*7af0*/  SHF.R.S32.HI R50, RZ, 0x18, R76 ;  /* 0x00000018ff327819 */ /* 0x000fe2000001144c */
[----:B------:R-:W-:Y:S01]  /*7b00*/  IMAD R10, R51, R48, R10 ;  /* 0x00000030330a7224 */ /* 0x000fe200078e020a */
[----:B------:R-:W-:Y:S01]  /*7b10*/  MOV R51, R74 ;  /* 0x0000004a00337202 */ /* 0x000fe20000000f00 */
[----:B------:R-:W-:Y:S01]  /*7b20*/  IMAD R12, R47, R12, RZ ;  /* 0x0000000c2f0c7224 */ /* 0x000fe200078e02ff */
[----:B------:R-:W-:Y:S01]  /*7b30*/  SHF.L.U32 R75, R54, 0x8, RZ ;  /* 0x00000008364b7819 */ /* 0x000fe200000006ff */
[-C--:B------:R-:W-:Y:S01]  /*7b40*/  IMAD R11, R53, R48.reuse, R11 ;  /* 0x00000030350b7224 */ /* 0x080fe200078e020b */
[----:B------:R-:W-:Y:S01]  /*7b50*/  SHF.R.S32.HI R54, RZ, 0x18, R54 ;  /* 0x00000018ff367819 */ /* 0x000fe20000011436 */
[----:B------:R-:W-:Y:S01]  /*7b60*/  IMAD R13, R47, R13, RZ ;  /* 0x0000000d2f0d7224 */ /* 0x000fe200078e02ff */
[----:B------:R-:W-:Y:S01]  /*7b70*/  SHF.R.S32.HI R53, RZ, 0x18, R72 ;  /* 0x00000018ff357819 */ /* 0x000fe20000011448 */
[----:B------:R-:W-:Y:S01]  /*7b80*/  IMAD R12, R49, R48, R12 ;  /* 0x00000030310c7224 */ /* 0x000fe200078e020c */
[----:B------:R-:W-:Y:S01]  /*7b90*/  SHF.R.S32.HI R49, RZ, 0x18, R75 ;  /* 0x00000018ff317819 */ /* 0x000fe2000001144b */
[----:B------:R-:W-:Y:S01]  /*7ba0*/  IMAD R14, R47, R14, RZ ;  /* 0x0000000e2f0e7224 */ /* 0x000fe200078e02ff */
[----:B------:R-:W-:Y:S01]  /*7bb0*/  I2IP.S8.S32.SAT R93, R11, R10, RZ ;  /* 0x0000000a0b5d7239 */ /* 0x000fe200000014ff */
[----:B------:R-:W-:Y:S01]  /*7bc0*/  IMAD R15, R47, R15, RZ ;  /* 0x0000000f2f0f7224 */ /* 0x000fe200078e02ff */
[----:B------:R-:W-:Y:S01]  /*7bd0*/  SHF.L.U32 R61, R59, 0x10, RZ ;  /* 0x000000103b3d7819 */ /* 0x000fe200000006ff */
[----:B------:R-:W-:Y:S01]  /*7be0*/  IMAD R13, R50, R48, R13 ;  /* 0x00000030320d7224 */ /* 0x000fe200078e020d */
[----:B------:R-:W-:Y:S01]  /*7bf0*/  I2IP.S8.S32.SAT R93, R9, R8, R93 ;  /* 0x00000008095d7239 */ /* 0x000fe2000000145d */
[----:B------:R-:W-:Y:S01]  /*7c00*/  IMAD R16, R47, R16, RZ ;  /* 0x000000102f107224 */ /* 0x000fe200078e02ff */
[----:B------:R-:W-:Y:S01]  /*7c10*/  SHF.R.S32.HI R50, RZ, 0x18, R73 ;  /* 0x00000018ff327819 */ /* 0x000fe20000011449 */
[-C--:B------:R-:W-:Y:S01]  /*7c20*/  IMAD R14, R49, R48.reuse, R14 ;  /* 0x00000030310e7224 */ /* 0x080fe200078e020e */
[----:B------:R-:W-:Y:S01]  /*7c30*/  SHF.R.S32.HI R59, RZ, 0x18, R59 ;  /* 0x00000018ff3b7819 */ /* 0x000fe2000001143b */
[C---:B------:R-:W-:Y:S01]  /*7c40*/  IMAD R17, R47.reuse, R17, RZ ;  /* 0x000000112f117224 */ /* 0x040fe200078e02ff */
[----:B------:R-:W-:Y:S01]  /*7c50*/  SHF.L.U32 R69, R56, 0x8, RZ ;  /* 0x0000000838457819 */ /* 0x000fe200000006ff */
[----:B------:R-:W-:Y:S01]  /*7c60*/  IMAD R15, R54, R48, R15 ;  /* 0x00000030360f7224 */ /* 0x000fe200078e020f */
[----:B------:R-:W-:Y:S01]  /*7c70*/  SHF.R.S32.HI R56, RZ, 0x18, R56 ;  /* 0x00000018ff387819 */ /* 0x000fe20000011438 */
[----:B------:R-:W-:Y:S01]  /*7c80*/  IMAD R18, R47, R18, RZ ;  /* 0x000000122f127224 */ /* 0x000fe200078e02ff */
[----:B------:R-:W-:Y:S01]  /*7c90*/  SHF.L.U32 R63, R58, 0x8, RZ ;  /* 0x000000083a3f7819 */ /* 0x000fe200000006ff */
[----:B------:R-:W-:Y:S01]  /*7ca0*/  IMAD R16, R51, R48, R16 ;  /* 0x0000003033107224 */ /* 0x000fe200078e0210 */
[----:B------:R-:W-:Y:S01]  /*7cb0*/  I2IP.S8.S32.SAT R94, R15, R14, RZ ;  /* 0x0000000e0f5e7239 */ /* 0x000fe200000014ff */
[----:B------:R-:W-:Y:S01]  /*7cc0*/  IMAD R19, R47, R19, RZ ;  /* 0x000000132f137224 */ /* 0x000fe200078e02ff */
[----:B------:R-:W-:Y:S01]  /*7cd0*/  SHF.R.S32.HI R51, RZ, 0x18, R70 ;  /* 0x00000018ff337819 */ /* 0x000fe20000011446 */
[----:B------:R-:W-:Y:S01]  /*7ce0*/  IMAD R17, R50, R48, R17 ;  /* 0x0000003032117224 */ /* 0x000fe200078e0211 */
[----:B------:R-:W-:Y:S01]  /*7cf0*/  I2IP.S8.S32.SAT R94, R13, R12, R94 ;  /* 0x0000000c0d5e7239 */ /* 0x000fe2000000145e */
[----:B------:R-:W-:Y:S01]  /*7d00*/  IMAD R0, R47, R20, RZ ;  /* 0x000000142f007224 */ /* 0x000fe200078e02ff */
[----:B------:R-:W-:Y:S01]  /*7d10*/  SHF.R.S32.HI R50, RZ, 0x18, R69 ;  /* 0x00000018ff327819 */ /* 0x000fe20000011445 */
[-C--:B------:R-:W-:Y:S01]  /*7d20*/  IMAD R18, R53, R48.reuse, R18 ;  /* 0x0000003035127224 */ /* 0x080fe200078e0212 */
[----:B------:R-:W-:Y:S01]  /*7d30*/  SHF.R.S32.HI R58, RZ, 0x18, R58 ;  /* 0x00000018ff3a7819 */ /* 0x000fe2000001143a */
[----:B------:R-:W-:Y:S01]  /*7d40*/  IMAD.MOV.U32 R49, RZ, RZ, R71 ;  /* 0x000000ffff317224 */ /* 0x000fe200078e0047 */
[----:B------:R-:W-:Y:S01]  /*7d50*/  SHF.R.S32.HI R53, RZ, 0x18, R60 ;  /* 0x00000018ff357819 */ /* 0x000fe2000001143c */
[----:B------:R-:W-:Y:S02]  /*7d60*/  IMAD R2, R47, R21, RZ ;  /* 0x000000152f027224 */ /* 0x000fe400078e02ff */
[----:B------:R-:W-:Y:S02]  /*7d70*/  IMAD R19, R55, R48, R19 ;  /* 0x0000003037137224 */ /* 0x000fe400078e0213 */
[----:B------:R-:W-:Y:S02]  /*7d80*/  IMAD R3, R47, R22, RZ ;  /* 0x000000162f037224 */ /* 0x000fe400078e02ff */
[----:B------:R-:W-:Y:S01]  /*7d90*/  IMAD R0, R49, R48, R0 ;  /* 0x0000003031007224 */ /* 0x000fe200078e0200 */
[----:B------:R-:W-:Y:S01]  /*7da0*/  I2IP.S8.S32.SAT R95, R19, R18, RZ ;  /* 0x00000012135f7239 */ /* 0x000fe200000014ff */
[----:B------:R-:W-:Y:S01]  /*7db0*/  IMAD R23, R47, R23, RZ ;  /* 0x000000172f177224 */ /* 0x000fe200078e02ff */
[----:B------:R-:W-:Y:S01]  /*7dc0*/  MOV R49, R68 ;  /* 0x0000004400317202 */ /* 0x000fe20000000f00 */
[----:B------:R-:W-:Y:S01]  /*7dd0*/  IMAD R2, R51, R48, R2 ;  /* 0x0000003033027224 */ /* 0x000fe200078e0202 */
[----:B------:R-:W-:Y:S01]  /*7de0*/  I2IP.S8.S32.SAT R95, R17, R16, R95 ;  /* 0x00000010115f7239 */ /* 0x000fe2000000145f */
[C---:B------:R-:W-:Y:S01]  /*7df0*/  IMAD R20, R47.reuse, R24, RZ ;  /* 0x000000182f147224 */ /* 0x040fe200078e02ff */
[----:B------:R-:W-:Y:S01]  /*7e00*/  SHF.R.S32.HI R51, RZ, 0x18, R66 ;  /* 0x00000018ff337819 */ /* 0x000fe20000011442 */
[-C--:B------:R-:W-:Y:S01]  /*7e10*/  IMAD R3, R50, R48.reuse, R3 ;  /* 0x0000003032037224 */ /* 0x080fe200078e0203 */
[----:B------:R-:W-:Y:S01]  /*7e20*/  SHF.R.S32.HI R50, RZ, 0x18, R67 ;  /* 0x00000018ff327819 */ /* 0x000fe20000011443 */
[C---:B------:R-:W-:Y:S01]  /*7e30*/  IMAD R21, R47.reuse, R25, RZ ;  /* 0x000000192f157224 */ /* 0x040fe200078e02ff */
[----:B------:R1:W-:Y:S01]  /*7e40*/  STS.128 [R105+UR43+0x1600], R92 ;  /* 0x0016005c69007988 */ /* 0x0003e20008000c2b */
[----:B------:R-:W-:Y:S02]  /*7e50*/  IMAD R23, R56, R48, R23 ;  /* 0x0000003038177224 */ /* 0x000fe400078e0217 */
[----:B------:R-:W-:Y:S02]  /*7e60*/  IMAD R22, R47, R26, RZ ;  /* 0x0000001a2f167224 */ /* 0x000fe400078e02ff */
[-C--:B------:R-:W-:Y:S01]  /*7e70*/  IMAD R20, R49, R48.reuse, R20 ;  /* 0x0000003031147224 */ /* 0x080fe200078e0214 */
[----:B------:R-:W-:Y:S01]  /*7e80*/  I2IP.S8.S32.SAT R115, R23, R3, RZ ;  /* 0x0000000317737239 */ /* 0x000fe200000014ff */
[C---:B------:R-:W-:Y:S01]  /*7e90*/  IMAD R27, R47.reuse, R27, RZ ;  /* 0x0000001b2f1b7224 */ /* 0x040fe200078e02ff */
[----:B------:R-:W-:Y:S01]  /*7ea0*/  MOV R49, R65 ;  /* 0x0000004100317202 */ /* 0x000fe20000000f00 */
[----:B------:R-:W-:Y:S01]  /*7eb0*/  IMAD R21, R50, R48, R21 ;  /* 0x0000003032157224 */ /* 0x000fe200078e0215 */
[----:B------:R-:W-:Y:S01]  /*7ec0*/  I2IP.S8.S32.SAT R116, R2, R0, R115 ;  /* 0x0000000002747239 */ /* 0x000fe20000001473 */
[----:B------:R-:W-:Y:S01]  /*7ed0*/  IMAD R24, R47, R28, RZ ;  /* 0x0000001c2f187224 */ /* 0x000fe200078e02ff */
[----:B------:R-:W-:Y:S01]  /*7ee0*/  SHF.R.S32.HI R50, RZ, 0x18, R64 ;  /* 0x00000018ff327819 */ /* 0x000fe20000011440 */
[----:B------:R-:W-:Y:S01]  /*7ef0*/  IMAD R22, R51, R48, R22 ;  /* 0x0000003033167224 */ /* 0x000fe200078e0216 */
[----:B------:R-:W-:Y:S01]  /*7f00*/  MOV R51, R62 ;  /* 0x0000003e00337202 */ /* 0x000fe20000000f00 */
[-C--:B------:R-:W-:Y:S02]  /*7f10*/  IMAD R27, R57, R48.reuse, R27 ;  /* 0x00000030391b7224 */ /* 0x080fe400078e021b */
[----:B------:R-:W-:Y:S02]  /*7f20*/  IMAD R25, R47, R29, RZ ;  /* 0x0000001d2f197224 */ /* 0x000fe400078e02ff */
[----:B------:R-:W-:Y:S01]  /*7f30*/  IMAD R24, R49, R48, R24 ;  /* 0x0000003031187224 */ /* 0x000fe200078e0218 */
[----:B------:R-:W-:Y:S01]  /*7f40*/  SHF.R.S32.HI R49, RZ, 0x18, R63 ;  /* 0x00000018ff317819 */ /* 0x000fe2000001143f */
[----:B------:R-:W-:Y:S01]  /*7f50*/  IMAD R26, R47, R30, RZ ;  /* 0x0000001e2f1a7224 */ /* 0x000fe200078e02ff */
[----:B------:R-:W-:Y:S01]  /*7f60*/  I2IP.S8.S32.SAT R117, R27, R22, RZ ;  /* 0x000000161b757239 */ /* 0x000fe200000014ff */
[C---:B------:R-:W-:Y:S02]  /*7f70*/  IMAD R31, R47.reuse, R31, RZ ;  /* 0x0000001f2f1f7224 */ /* 0x040fe400078e02ff */
[----:B------:R-:W-:Y:S01]  /*7f80*/  IMAD R25, R50, R48, R25 ;  /* 0x0000003032197224 */ /* 0x000fe200078e0219 */
[----:B------:R-:W-:Y:S01]  /*7f90*/  SHF.R.S32.HI R50, RZ, 0x18, R61 ;  /* 0x00000018ff327819 */ /* 0x000fe2000001143d */
[----:B------:R-:W-:Y:S01]  /*7fa0*/  IMAD R28, R47, R32, RZ ;  /* 0x000000202f1c7224 */ /* 0x000fe200078e02ff */
[----:B------:R-:W-:Y:S01]  /*7fb0*/  I2IP.S8.S32.SAT R117, R21, R20, R117 ;  /* 0x0000001415757239 */ /* 0x000fe20000001475 */
[-C--:B------:R-:W-:Y:S02]  /*7fc0*/  IMAD R26, R49, R48.reuse, R26 ;  /* 0x00000030311a7224 */ /* 0x080fe400078e021a */
[----:B------:R-:W-:Y:S02]  /*7fd0*/  IMAD R29, R47, R33, RZ ;  /* 0x000000212f1d7224 */ /* 0x000fe400078e02ff */
[-C--:B------:R-:W-:Y:S02]  /*7fe0*/  IMAD R31, R58, R48.reuse, R31 ;  /* 0x000000303a1f7224 */ /* 0x080fe400078e021f */
[----:B------:R-:W-:Y:S02]  /*7ff0*/  IMAD R28, R51, R48, R28 ;  /* 0x00000030331c7224 */ /* 0x000fe400078e021c */
[----:B------:R-:W-:Y:S01]  /*8000*/  IMAD R30, R47, R34, RZ ;  /* 0x000000222f1e7224 */ /* 0x000fe200078e02ff */
[----:B------:R-:W-:Y:S01]  /*8010*/  I2IP.S8.S32.SAT R114, R31, R26, RZ ;  /* 0x0000001a1f727239 */ /* 0x000fe200000014ff */
[----:B------:R-:W-:Y:S02]  /*8020*/  IMAD R29, R50, R48, R29 ;  /* 0x00000030321d7224 */ /* 0x000fe400078e021d */
[----:B------:R-:W-:Y:S01]  /*8030*/  IMAD R35, R47, R35, RZ ;  /* 0x000000232f237224 */ /* 0x000fe200078e02ff */
[----:B------:R-:W-:Y:S01]  /*8040*/  I2IP.S8.S32.SAT R118, R25, R24, R114 ;  /* 0x0000001819767239 */ /* 0x000fe20000001472 */
[-C--:B------:R-:W-:Y:S01]  /*8050*/  IMAD R30, R53, R48.reuse, R30 ;  /* 0x00000030351e7224 */ /* 0x080fe200078e021e */
[----:B------:R-:W-:Y:S01]  /*8060*/  IADD3 R114, PT, PT, R44, 0x1, RZ ;  /* 0x000000012c727810 */ /* 0x000fe20007ffe0ff */
[----:B------:R-:W-:Y:S05]  /*8070*/  IMAD R35, R59, R48, R35 ;  /* 0x000000303b237224 */ /* 0x000fea00078e0223 */
[----:B------:R-:W-:Y:S04]  /*8080*/  I2IP.S8.S32.SAT R120, R35, R30, RZ ;  /* 0x0000001e23787239 */ /* 0x000fe800000014ff */
[----:B------:R-:W-:Y:S05]  /*8090*/  I2IP.S8.S32.SAT R119, R29, R28, R120 ;  /* 0x0000001c1d777239 */ /* 0x000fea0000001478 */
[----:B------:R1:W-:Y:S01]  /*80a0*/  STS.128 [R104+0x1010], R116 ;  /* 0x0010107468007388 */ /* 0x0003e20000000c00 */
[----:B------:R-:W-:Y:S01]  /*80b0*/  @!PT LDS RZ, [RZ] ;  /* 0x00000000fffff984 */ /* 0x000fe20000000800 */
[----:B------:R-:W-:Y:S01]  /*80c0*/  @!PT LDS RZ, [RZ] ;  /* 0x00000000fffff984 */ /* 0x000fe20000000800 */
[----:B------:R-:W-:Y:S01]  /*80d0*/  @!PT LDS RZ, [RZ] ;  /* 0x00000000fffff984 */ /* 0x000fe20000000800 */
[----:B------:R-:W-:Y:S01]  /*80e0*/  @!PT LDS RZ, [RZ] ;  /* 0x00000000fffff984 */ /* 0x000fe20000000800 */
[----:B------:R3:W-:Y:S07]  /*80f0*/  MEMBAR.ALL.CTA ;  /* 0x0000000000007992 */ /* 0x0007ee0000008000 */
[----:B---3--:R-:W3:Y:S02]  /*8100*/  FENCE.VIEW.ASYNC.S ;  /* 0x00000000000073c6 */ /* 0x008ee40000000000 */
[----:B---3--:R-:W-:Y:S06]  /*8110*/  BAR.SYNC.DEFER_BLOCKING 0x1, 0x80 ;  /* 0x0042000000007b1d */ /* 0x008fec0000010000 */
[----:B------:R-:W-:Y:S05]  /*8120*/  @P0 BRA `(.L_x_144) ;  /* 0x0000000000340947 */ /* 0x000fea0003800000 */
[----:B------:R-:W-:Y:S01]  /*8130*/  UIADD3 UR12, UPT, UPT, UR43, 0x1600, URZ ;  /* 0x000016002b0c7890 */ /* 0x000fe2000fffe0ff */
[----:B------:R-:W-:Y:S01]  /*8140*/  R2UR UR9, R97 ;  /* 0x00000000610972ca */ /* 0x000fe200000e0000 */
[----:B------:R-:W-:Y:S01]  /*8150*/  UIADD3 UR10, UP0, UPT, UR46, 0x680, URZ ;  /* 0x000006802e0a7890 */ /* 0x000fe2000ff1e0ff */
[----:B------:R-:W-:Y:S01]  /*8160*/  R2UR UR8, R99 ;  /* 0x00000000630872ca */ /* 0x000fe200000e0000 */
[----:B------:R-:W-:Y:S02]  /*8170*/  UMOV UR7, UR36 ;  /* 0x0000002400077c82 */ /* 0x000fe40008000000 */
[----:B------:R-:W-:Y:S01]  /*8180*/  IMAD.U32 R111, RZ, RZ, UR12 ;  /* 0x0000000cff6f7e24 */ /* 0x000fe2000f8e00ff */
[----:B------:R-:W-:Y:S04]  /*8190*/  UIADD3.X UR11, UPT, UPT, URZ, UR47, URZ, UP0, !UPT ;  /* 0x0000002fff0b7290 */ /* 0x000fe800087fe4ff */
[----:B------:R-:W-:Y:S03]  /*81a0*/  R2UR UR4, R111 ;  /* 0x000000006f0472ca */ /* 0x000fe600000e0000 */
[----:B------:R-:W-:Y:S02]  /*81b0*/  USHF.L.U32 UR5, UR9, 0x6, URZ ;  /* 0x0000000609057899 */ /* 0x000fe400080006ff */
[----:B------:R-:W-:Y:S09]  /*81c0*/  USHF.L.U32 UR6, UR8, 0x6, URZ ;  /* 0x0000000608067899 */ /* 0x000ff200080006ff */
[----:B------:R3:W-:Y:S01]  /*81d0*/  UTMASTG.3D [UR4], [UR10] ;  /* 0x000000040a0073b5 */ /* 0x0007e20008010000 */
[----:B------:R0:W-:Y:S01]  /*81e0*/  UTMACMDFLUSH ;  /* 0x00000000000079b7 */ /* 0x0001e20000000000 */
[----:B---3--:R-:W-:Y:S04]  /*81f0*/  DEPBAR.LE SB0, 0x0 ;  /* 0x000080000000791a */ /* 0x008fe80000000000 */
.L_x_144:
[----:B------:R-:W-:Y:S05]  /*8200*/  BSYNC.RECONVERGENT B0 ;  /* 0x0000000000007941 */ /* 0x000fea0003800200 */
.L_x_143:
[----:B------:R-:W-:Y:S01]  /*8210*/  BAR.SYNC.DEFER_BLOCKING 0x1, 0x80 ;  /* 0x0042000000007b1d */ /* 0x000fe20000010000 */
[----:B------:R-:W-:Y:S01]  /*8220*/  ISETP.NE.AND P2, PT, R112, RZ, PT ;  /* 0x000000ff7000720c */ /* 0x000fe20003f45270 */
[----:B------:R-:W-:Y:S01]  /*8230*/  IMAD.IADD R97, R43, 0x1, R81 ;  /* 0x000000012b617824 */ /* 0x000fe200078e0251 */
[----:B------:R-:W-:Y:S01]  /*8240*/  ISETP.NE.AND P0, PT, R113, 0x2, PT ;  /* 0x000000027100780c */ /* 0x000fe20003f05270 */
[----:B------:R-:W-:Y:S01]  /*8250*/  IMAD.IADD R99, R45, 0x1, R96 ;  /* 0x000000012d637824 */ /* 0x000fe200078e0260 */
[----:B------:R-:W-:Y:S02]  /*8260*/  ISETP.NE.AND P1, PT, R114, 0x4, PT ;  /* 0x000000047200780c */ /* 0x000fe40003f25270 */
[----:B------:R-:W-:Y:S02]  /*8270*/  SEL R0, RZ, 0x1, P0 ;  /* 0x00000001ff007807 */ /* 0x000fe40000000000 */
[----:B------:R-:W-:Y:S02]  /*8280*/  SEL R3, RZ, 0x1, P1 ;  /* 0x00000001ff037807 */ /* 0x000fe40000800000 */
[----:B------:R-:W-:Y:S02]  /*8290*/  LOP3.LUT R109, R109, R0, RZ, 0x3c, !PT ;  /* 0x000000006d6d7212 */ /* 0x000fe400078e3cff */
[----:B------:R-:W-:Y:S02]  /*82a0*/  LOP3.LUT R110, R110, R3, RZ, 0x3c, !PT ;  /* 0x000000036e6e7212 */ /* 0x000fe400078e3cff */
[----:B------:R-:W-:Y:S02]  /*82b0*/  @P2 R2UR UR36, R107 ;  /* 0x000000006b2422ca */ /* 0x000fe400000e0000 */
[----:B------:R-:W-:Y:S02]  /*82c0*/  SEL R113, R113, RZ, P0 ;  /* 0x000000ff71717207 */ /* 0x000fe40000000000 */
[----:B------:R-:W-:Y:S01]  /*82d0*/  SEL R44, R114, RZ, P1 ;  /* 0x000000ff722c7207 */ /* 0x000fe20000800000 */
[----:B------:R-:W-:Y:S10]  /*82e0*/  @P2 BRA `(.L_x_145) ;  /* 0xffffffe400682947 */ /* 0x000ff4000383ffff */
[----:B------:R-:W-:Y:S05]  /*82f0*/  EXIT ;  /* 0x000000000000794d */ /* 0x000fea0003800000 */
.L_x_20:
[----:B--2---:R2:W1:Y:S02]  /*8300*/  SYNCS.PHASECHK.TRANS64.TRYWAIT P0, [R3+URZ+0x3f0], R2 ;  /* 0x0003f002030075a7 */ /* 0x00446400080011ff */
[----:B-1----:R-:W-:Y:S05]  /*8310*/  @!P0 NANOSLEEP.SYNCS 0x989680 ;  /* 0x009896800000895d */ /* 0x002fea0003900000 */
[----:B------:R-:W1:Y:S02]  /*8320*/  @!P0 SYNCS.PHASECHK.TRANS64 P0, [R3+URZ+0x3f0], R2 ;  /* 0x0003f002030085a7 */ /* 0x000e6400080010ff */
[----:B-1----:R-:W-:Y:S05]  /*8330*/  @!P0 BRA `(.L_x_20) ;  /* 0xfffffffc00f08947 */ /* 0x002fea000383ffff */
[----:B------:R-:W-:Y:S05]  /*8340*/  BRA `(.L_x_146) ;  /* 0xffffff9800287947 */ /* 0x000fea000383ffff */
.L_x_23:
[----:B-1----:R-:W-:-:S07]  /*8350*/  MOV R2, UR33 ;  /* 0x0000002100027c02 */ /* 0x002fce0008000f00 */
.L_x_147:
[----:B-1----:R1:W2:Y:S02]  /*8360*/  SYNCS.PHASECHK.TRANS64.TRYWAIT P0, [R2+URZ+0x1b0], R5 ;  /* 0x0001b005020075a7 */ /* 0x0022a400080011ff */
[----:B--2---:R-:W-:Y:S05]  /*8370*/  @!P0 NANOSLEEP.SYNCS 0x989680 ;  /* 0x009896800000895d */ /* 0x004fea0003900000 */
[----:B------:R-:W2:Y:S02]  /*8380*/  @!P0 SYNCS.PHASECHK.TRANS64 P0, [R2+URZ+0x1b0], R5 ;  /* 0x0001b005020085a7 */ /* 0x000ea400080010ff */
[----:B--2---:R-:W-:Y:S05]  /*8390*/  @!P0 BRA `(.L_x_147) ;  /* 0xfffffffc00f08947 */ /* 0x004fea000383ffff */
[----:B------:R-:W-:Y:S05]  /*83a0*/  BRA `(.L_x_22) ;  /* 0xffffff9800787947 */ /* 0x000fea000383ffff */
.L_x_29:
[----:B-1----:R-:W-:-:S07]  /*83b0*/  MOV R2, UR17 ;  /* 0x0000001100027c02 */ /* 0x002fce0008000f00 */
.L_x_148:
[----:B-1----:R1:W2:Y:S02]  /*83c0*/  SYNCS.PHASECHK.TRANS64.TRYWAIT P0, [R2+URZ+0x1b0], R5 ;  /* 0x0001b005020075a7 */ /* 0x0022a400080011ff */
[----:B--2---:R-:W-:Y:S05]  /*83d0*/  @!P0 NANOSLEEP.SYNCS 0x989680 ;  /* 0x009896800000895d */ /* 0x004fea0003900000 */
[----:B------:R-:W2:Y:S02]  /*83e0*/  @!P0 SYNCS.PHASECHK.TRANS64 P0, [R2+URZ+0x1b0], R5 ;  /* 0x0001b005020085a7 */ /* 0x000ea400080010ff */
[----:B--2---:R-:W-:Y:S05]  /*83f0*/  @!P0 BRA `(.L_x_148) ;  /* 0xfffffffc00f08947 */ /* 0x004fea000383ffff */
[----:B------:R-:W-:Y:S05]  /*8400*/  BRA `(.L_x_28) ;  /* 0xffffff9c001c7947 */ /* 0x000fea000383ffff */
.L_x_33:
[----:B-1----:R1:W2:Y:S02]  /*8410*/  SYNCS.PHASECHK.TRANS64.TRYWAIT P0, [R2+URZ+0x380], R3 ;  /* 0x00038003020075a7 */ /* 0x0022a400080011ff */
[----:B--2---:R-:W-:Y:S05]  /*8420*/  @!P0 NANOSLEEP.SYNCS 0x989680 ;  /* 0x009896800000895d */ /* 0x004fea0003900000 */
[----:B------:R-:W2:Y:S02]  /*8430*/  @!P0 SYNCS.PHASECHK.TRANS64 P0, [R2+URZ+0x380], R3 ;  /* 0x00038003020085a7 */ /* 0x000ea400080010ff */
[----:B--2---:R-:W-:Y:S05]  /*8440*/  @!P0 BRA `(.L_x_33) ;  /* 0xfffffffc00f08947 */ /* 0x004fea000383ffff */
[----:B------:R-:W-:Y:S05]  /*8450*/  BRA `(.L_x_149) ;  /* 0xffffff9c00a87947 */ /* 0x000fea000383ffff */
.L_x_37:
[----:B----4-:R-:W-:-:S07]  /*8460*/  MOV R0, UR5 ;  /* 0x0000000500007c02 */ /* 0x010fce0008000f00 */
.L_x_150:
[----:B-1----:R1:W2:Y:S02]  /*8470*/  SYNCS.PHASECHK.TRANS64.TRYWAIT P0, [R0+URZ], R3 ;  /* 0x00000003000075a7 */ /* 0x0022a400080011ff */
[----:B--2---:R-:W-:Y:S05]  /*8480*/  @!P0 NANOSLEEP.SYNCS 0x989680 ;  /* 0x009896800000895d */ /* 0x004fea0003900000 */
[----:B------:R-:W2:Y:S02]  /*8490*/  @!P0 SYNCS.PHASECHK.TRANS64 P0, [R0+URZ], R3 ;  /* 0x00000003000085a7 */ /* 0x000ea400080010ff */
[----:B--2---:R-:W-:Y:S05]  /*84a0*/  @!P0 BRA `(.L_x_150) ;  /* 0xfffffffc00f08947 */ /* 0x004fea000383ffff */
[----:B------:R-:W-:Y:S05]  /*84b0*/  BRA `(.L_x_151) ;  /* 0xffffffa400187947 */ /* 0x000fea000383ffff */
.L_x_38:
[----:B----4-:R-:W-:-:S07]  /*84c0*/  MOV R0, UR5 ;  /* 0x0000000500007c02 */ /* 0x010fce0008000f00 */
.L_x_152:
[----:B-1----:R1:W2:Y:S02]  /*84d0*/  SYNCS.PHASECHK.TRANS64.TRYWAIT P0, [R0+URZ], R3 ;  /* 0x00000003000075a7 */ /* 0x0022a400080011ff */
[----:B--2---:R-:W-:Y:S05]  /*84e0*/  @!P0 NANOSLEEP.SYNCS 0x989680 ;  /* 0x009896800000895d */ /* 0x004fea0003900000 */
[----:B------:R-:W2:Y:S02]  /*84f0*/  @!P0 SYNCS.PHASECHK.TRANS64 P0, [R0+URZ], R3 ;  /* 0x00000003000085a7 */ /* 0x000ea400080010ff */
[----:B--2---:R-:W-:Y:S05]  /*8500*/  @!P0 BRA `(.L_x_152) ;  /* 0xfffffffc00f08947 */ /* 0x004fea000383ffff */
[----:B------:R-:W-:Y:S05]  /*8510*/  BRA `(.L_x_153) ;  /* 0xffffffa400247947 */ /* 0x000fea000383ffff */
.L_x_39:
[----:B----4-:R-:W-:-:S07]  /*8520*/  MOV R0, UR5 ;  /* 0x0000000500007c02 */ /* 0x010fce0008000f00 */
.L_x_154:
[----:B-1----:R1:W2:Y:S02]  /*8530*/  SYNCS.PHASECHK.TRANS64.TRYWAIT P0, [R0+URZ], R3 ;  /* 0x00000003000075a7 */ /* 0x0022a400080011ff */
[----:B--2---:R-:W-:Y:S05]  /*8540*/  @!P0 NANOSLEEP.SYNCS 0x989680 ;  /* 0x009896800000895d */ /* 0x004fea0003900000 */
[----:B------:R-:W2:Y:S02]  /*8550*/  @!P0 SYNCS.PHASECHK.TRANS64 P0, [R0+URZ], R3 ;  /* 0x00000003000085a7 */ /* 0x000ea400080010ff */
[----:B--2---:R-:W-:Y:S05]  /*8560*/  @!P0 BRA `(.L_x_154) ;  /* 0xfffffffc00f08947 */ /* 0x004fea000383ffff */
[----:B------:R-:W-:Y:S05]  /*8570*/  BRA `(.L_x_155) ;  /* 0xffffffa400307947 */ /* 0x000fea000383ffff */
.L_x_40:
[----:B----4-:R-:W-:-:S07]  /*8580*/  MOV R0, UR5 ;  /* 0x0000000500007c02 */ /* 0x010fce0008000f00 */
.L_x_156:
[----:B-1----:R1:W2:Y:S02]  /*8590*/  SYNCS.PHASECHK.TRANS64.TRYWAIT P0, [R0+URZ], R3 ;  /* 0x00000003000075a7 */ /* 0x0022a400080011ff */
[----:B--2---:R-:W-:Y:S05]  /*85a0*/  @!P0 NANOSLEEP.SYNCS 0x989680 ;  /* 0x009896800000895d */ /* 0x004fea0003900000 */
[----:B------:R-:W2:Y:S02]  /*85b0*/  @!P0 SYNCS.PHASECHK.TRANS64 P0, [R0+URZ], R3 ;  /* 0x00000003000085a7 */ /* 0x000ea400080010ff */
[----:B--2---:R-:W-:Y:S05]  /*85c0*/  @!P0 BRA `(.L_x_156) ;  /* 0xfffffffc00f08947 */ /* 0x004fea000383ffff */
[----:B------:R-:W-:Y:S05]  /*85d0*/  BRA `(.L_x_157) ;  /* 0xffffffa4003c7947 */ /* 0x000fea000383ffff */
.L_x_41:
[----:B----4-:R-:W-:-:S07]  /*85e0*/  MOV R0, UR5 ;  /* 0x0000000500007c02 */ /* 0x010fce0008000f00 */
.L_x_158:
[----:B-1----:R1:W2:Y:S02]  /*85f0*/  SYNCS.PHASECHK.TRANS64.TRYWAIT P0, [R0+URZ], R3 ;  /* 0x00000003000075a7 */ /* 0x0022a400080011ff */
[----:B--2---:R-:W-:Y:S05]  /*8600*/  @!P0 NANOSLEEP.SYNCS 0x989680 ;  /* 0x009896800000895d */ /* 0x004fea0003900000 */
[----:B------:R-:W2:Y:S02]  /*8610*/  @!P0 SYNCS.PHASECHK.TRANS64 P0, [R0+URZ], R3 ;  /* 0x00000003000085a7 */ /* 0x000ea400080010ff */
[----:B--2---:R-:W-:Y:S05]  /*8620*/  @!P0 BRA `(.L_x_158) ;  /* 0xfffffffc00f08947 */ /* 0x004fea000383ffff */
[----:B------:R-:W-:Y:S05]  /*8630*/  BRA `(.L_x_159) ;  /* 0xffffffa400487947 */ /* 0x000fea000383ffff */
.L_x_42:
[----:B----4-:R-:W-:-:S07]  /*8640*/  MOV R0, UR5 ;  /* 0x0000000500007c02 */ /* 0x010fce0008000f00 */
.L_x_160:
[----:B-1----:R1:W2:Y:S02]  /*8650*/  SYNCS.PHASECHK.TRANS64.TRYWAIT P0, [R0+URZ], R3 ;  /* 0x00000003000075a7 */ /* 0x0022a400080011ff */
[----:B--2---:R-:W-:Y:S05]  /*8660*/  @!P0 NANOSLEEP.SYNCS 0x989680 ;  /* 0x009896800000895d */ /* 0x004fea0003900000 */
[----:B------:R-:W2:Y:S02]  /*8670*/  @!P0 SYNCS.PHASECHK.TRANS64 P0, [R0+URZ], R3 ;  /* 0x00000003000085a7 */ /* 0x000ea400080010ff */
[----:B--2---:R-:W-:Y:S05]  /*8680*/  @!P0 BRA `(.L_x_160) ;  /* 0xfffffffc00f08947 */ /* 0x004fea000383ffff */
[----:B------:R-:W-:Y:S05]  /*8690*/  BRA `(.L_x_161) ;  /* 0xffffffa400547947 */ /* 0x000fea000383ffff */
.L_x_43:
[----:B----4-:R-:W-:-:S07]  /*86a0*/  MOV R0, UR5 ;  /* 0x0000000500007c02 */ /* 0x010fce0008000f00 */
.L_x_162:
[----:B-1----:R1:W2:Y:S02]  /*86b0*/  SYNCS.PHASECHK.TRANS64.TRYWAIT P0, [R0+URZ], R3 ;  /* 0x00000003000075a7 */ /* 0x0022a400080011ff */
[----:B--2---:R-:W-:Y:S05]  /*86c0*/  @!P0 NANOSLEEP.SYNCS 0x989680 ;  /* 0x009896800000895d */ /* 0x004fea0003900000 */
[----:B------:R-:W2:Y:S02]  /*86d0*/  @!P0 SYNCS.PHASECHK.TRANS64 P0, [R0+URZ], R3 ;  /* 0x00000003000085a7 */ /* 0x000ea400080010ff */
[----:B--2---:R-:W-:Y:S05]  /*86e0*/  @!P0 BRA `(.L_x_162) ;  /* 0xfffffffc00f08947 */ /* 0x004fea000383ffff */
[----:B------:R-:W-:Y:S05]  /*86f0*/  BRA `(.L_x_163) ;  /* 0xffffffa400607947 */ /* 0x000fea000383ffff */
.L_x_44:
[----:B----4-:R-:W-:-:S07]  /*8700*/  MOV R0, UR5 ;  /* 0x0000000500007c02 */ /* 0x010fce0008000f00 */
.L_x_164:
[----:B-1----:R1:W2:Y:S02]  /*8710*/  SYNCS.PHASECHK.TRANS64.TRYWAIT P0, [R0+URZ], R3 ;  /* 0x00000003000075a7 */ /* 0x0022a400080011ff */
[----:B--2---:R-:W-:Y:S05]  /*8720*/  @!P0 NANOSLEEP.SYNCS 0x989680 ;  /* 0x009896800000895d */ /* 0x004fea0003900000 */
[----:B------:R-:W2:Y:S02]  /*8730*/  @!P0 SYNCS.PHASECHK.TRANS64 P0, [R0+URZ], R3 ;  /* 0x00000003000085a7 */ /* 0x000ea400080010ff */
[----:B--2---:R-:W-:Y:S05]  /*8740*/  @!P0 BRA `(.L_x_164) ;  /* 0xfffffffc00f08947 */ /* 0x004fea000383ffff */
[----:B------:R-:W-:Y:S05]  /*8750*/  BRA `(.L_x_165) ;  /* 0xffffffa4006c7947 */ /* 0x000fea000383ffff */
.L_x_45:
[----:B----4-:R-:W-:-:S07]  /*8760*/  MOV R0, UR5 ;  /* 0x0000000500007c02 */ /* 0x010fce0008000f00 */
.L_x_166:
[----:B-1----:R1:W2:Y:S02]  /*8770*/  SYNCS.PHASECHK.TRANS64.TRYWAIT P0, [R0+URZ], R3 ;  /* 0x00000003000075a7 */ /* 0x0022a400080011ff */
[----:B--2---:R-:W-:Y:S05]  /*8780*/  @!P0 NANOSLEEP.SYNCS 0x989680 ;  /* 0x009896800000895d */ /* 0x004fea0003900000 */
[----:B------:R-:W2:Y:S02]  /*8790*/  @!P0 SYNCS.PHASECHK.TRANS64 P0, [R0+URZ], R3 ;  /* 0x00000003000085a7 */ /* 0x000ea400080010ff */
[----:B--2---:R-:W-:Y:S05]  /*87a0*/  @!P0 BRA `(.L_x_166) ;  /* 0xfffffffc00f08947 */ /* 0x004fea000383ffff */
[----:B------:R-:W-:Y:S05]  /*87b0*/  BRA `(.L_x_167) ;  /* 0xffffffa400787947 */ /* 0x000fea000383ffff */
.L_x_46:
[----:B----4-:R-:W-:-:S07]  /*87c0*/  MOV R0, UR5 ;  /* 0x0000000500007c02 */ /* 0x010fce0008000f00 */
.L_x_168:
[----:B-1----:R1:W2:Y:S02]  /*87d0*/  SYNCS.PHASECHK.TRANS64.TRYWAIT P0, [R0+URZ], R3 ;  /* 0x00000003000075a7 */ /* 0x0022a400080011ff */
[----:B--2---:R-:W-:Y:S05]  /*87e0*/  @!P0 NANOSLEEP.SYNCS 0x989680 ;  /* 0x009896800000895d */ /* 0x004fea0003900000 */
[----:B------:R-:W2:Y:S02]  /*87f0*/  @!P0 SYNCS.PHASECHK.TRANS64 P0, [R0+URZ], R3 ;  /* 0x00000003000085a7 */ /* 0x000ea400080010ff */
[----:B--2---:R-:W-:Y:S05]  /*8800*/  @!P0 BRA `(.L_x_168) ;  /* 0xfffffffc00f08947 */ /* 0x004fea000383ffff */
[----:B------:R-:W-:Y:S05]  /*8810*/  BRA `(.L_x_169) ;  /* 0xffffffa400847947 */ /* 0x000fea000383ffff */
.L_x_47:
[----:B----4-:R-:W-:-:S07]  /*8820*/  MOV R0, UR5 ;  /* 0x0000000500007c02 */ /* 0x010fce0008000f00 */
.L_x_170:
[----:B-1----:R1:W2:Y:S02]  /*8830*/  SYNCS.PHASECHK.TRANS64.TRYWAIT P0, [R0+URZ], R3 ;  /* 0x00000003000075a7 */ /* 0x0022a400080011ff */
[----:B--2---:R-:W-:Y:S05]  /*8840*/  @!P0 NANOSLEEP.SYNCS 0x989680 ;  /* 0x009896800000895d */ /* 0x004fea0003900000 */
[----:B------:R-:W2:Y:S02]  /*8850*/  @!P0 SYNCS.PHASECHK.TRANS64 P0, [R0+URZ], R3 ;  /* 0x00000003000085a7 */ /* 0x000ea400080010ff */
[----:B--2---:R-:W-:Y:S05]  /*8860*/  @!P0 BRA `(.L_x_170) ;  /* 0xfffffffc00f08947 */ /* 0x004fea000383ffff */
[----:B------:R-:W-:Y:S05]  /*8870*/  BRA `(.L_x_171) ;  /* 0xffffffa400907947 */ /* 0x000fea000383ffff */
.L_x_48:
[----:B----4-:R-:W-:-:S07]  /*8880*/  MOV R0, UR5 ;  /* 0x0000000500007c02 */ /* 0x010fce0008000f00 */
.L_x_172:
[----:B-1----:R1:W2:Y:S02]  /*8890*/  SYNCS.PHASECHK.TRANS64.TRYWAIT P0, [R0+URZ], R3 ;  /* 0x00000003000075a7 */ /* 0x0022a400080011ff */
[----:B--2---:R-:W-:Y:S05]  /*88a0*/  @!P0 NANOSLEEP.SYNCS 0x989680 ;  /* 0x009896800000895d */ /* 0x004fea0003900000 */
[----:B------:R-:W2:Y:S02]  /*88b0*/  @!P0 SYNCS.PHASECHK.TRANS64 P0, [R0+URZ], R3 ;  /* 0x00000003000085a7 */ /* 0x000ea400080010ff */
[----:B--2---:R-:W-:Y:S05]  /*88c0*/  @!P0 BRA `(.L_x_172) ;  /* 0xfffffffc00f08947 */ /* 0x004fea000383ffff */
[----:B------:R-:W-:Y:S05]  /*88d0*/  BRA `(.L_x_173) ;  /* 0xffffffa4009c7947 */ /* 0x000fea000383ffff */
.L_x_49:
[----:B----4-:R-:W-:-:S07]  /*88e0*/  MOV R0, UR5 ;  /* 0x0000000500007c02 */ /* 0x010fce0008000f00 */
.L_x_174:
[----:B-1----:R1:W2:Y:S02]  /*88f0*/  SYNCS.PHASECHK.TRANS64.TRYWAIT P0, [R0+URZ], R3 ;  /* 0x00000003000075a7 */ /* 0x0022a400080011ff */
[----:B--2---:R-:W-:Y:S05]  /*8900*/  @!P0 NANOSLEEP.SYNCS 0x989680 ;  /* 0x009896800000895d */ /* 0x004fea0003900000 */
[----:B------:R-:W2:Y:S02]  /*8910*/  @!P0 SYNCS.PHASECHK.TRANS64 P0, [R0+URZ], R3 ;  /* 0x00000003000085a7 */ /* 0x000ea400080010ff */
[----:B--2---:R-:W-:Y:S05]  /*8920*/  @!P0 BRA `(.L_x_174) ;  /* 0xfffffffc00f08947 */ /* 0x004fea000383ffff */
[----:B------:R-:W-:Y:S05]  /*8930*/  BRA `(.L_x_175) ;  /* 0xffffffa400a87947 */ /* 0x000fea000383ffff */
.L_x_50:
[----:B----4-:R-:W-:-:S07]  /*8940*/  MOV R0, UR5 ;  /* 0x0000000500007c02 */ /* 0x010fce0008000f00 */
.L_x_176:
[----:B-1----:R1:W2:Y:S02]  /*8950*/  SYNCS.PHASECHK.TRANS64.TRYWAIT P0, [R0+URZ], R3 ;  /* 0x00000003000075a7 */ /* 0x0022a400080011ff */
[----:B--2---:R-:W-:Y:S05]  /*8960*/  @!P0 NANOSLEEP.SYNCS 0x989680 ;  /* 0x009896800000895d */ /* 0x004fea0003900000 */
[----:B------:R-:W2:Y:S02]  /*8970*/  @!P0 SYNCS.PHASECHK.TRANS64 P0, [R0+URZ], R3 ;  /* 0x00000003000085a7 */ /* 0x000ea400080010ff */
[----:B--2---:R-:W-:Y:S05]  /*8980*/  @!P0 BRA `(.L_x_176) ;  /* 0xfffffffc00f08947 */ /* 0x004fea000383ffff */
[----:B------:R-:W-:Y:S05]  /*8990*/  BRA `(.L_x_177) ;  /* 0xffffffa400b47947 */ /* 0x000fea000383ffff */
.L_x_51:
[----:B----4-:R-:W-:-:S07]  /*89a0*/  MOV R0, UR5 ;  /* 0x0000000500007c02 */ /* 0x010fce0008000f00 */
.L_x_178:
[----:B-1----:R1:W2:Y:S02]  /*89b0*/  SYNCS.PHASECHK.TRANS64.TRYWAIT P0, [R0+URZ], R3 ;  /* 0x00000003000075a7 */ /* 0x0022a400080011ff */
[----:B--2---:R-:W-:Y:S05]  /*89c0*/  @!P0 NANOSLEEP.SYNCS 0x989680 ;  /* 0x009896800000895d */ /* 0x004fea0003900000 */
[----:B------:R-:W2:Y:S02]  /*89d0*/  @!P0 SYNCS.PHASECHK.TRANS64 P0, [R0+URZ], R3 ;  /* 0x00000003000085a7 */ /* 0x000ea400080010ff */
[----:B--2---:R-:W-:Y:S05]  /*89e0*/  @!P0 BRA `(.L_x_178) ;  /* 0xfffffffc00f08947 */ /* 0x004fea000383ffff */
[----:B------:R-:W-:Y:S05]  /*89f0*/  BRA `(.L_x_179) ;  /* 0xffffffa400c07947 */ /* 0x000fea000383ffff */
.L_x_52:
[----:B----4-:R-:W-:-:S07]  /*8a00*/  MOV R0, UR5 ;  /* 0x0000000500007c02 */ /* 0x010fce0008000f00 */
.L_x_180:
[----:B-1----:R1:W2:Y:S02]  /*8a10*/  SYNCS.PHASECHK.TRANS64.TRYWAIT P0, [R0+URZ], R3 ;  /* 0x00000003000075a7 */ /* 0x0022a400080011ff */
[----:B--2---:R-:W-:Y:S05]  /*8a20*/  @!P0 NANOSLEEP.SYNCS 0x989680 ;  /* 0x009896800000895d */ /* 0x004fea0003900000 */
[----:B------:R-:W2:Y:S02]  /*8a30*/  @!P0 SYNCS.PHASECHK.TRANS64 P0, [R0+URZ], R3 ;  /* 0x00000003000085a7 */ /* 0x000ea400080010ff */
[----:B--2---:R-:W-:Y:S05]  /*8a40*/  @!P0 BRA `(.L_x_180) ;  /* 0xfffffffc00f08947 */ /* 0x004fea000383ffff */
[----:B------:R-:W-:Y:S05]  /*8a50*/  BRA `(.L_x_181) ;  /* 0xffffffa400cc7947 */ /* 0x000fea000383ffff */
.L_x_53:
[----:B----4-:R-:W-:-:S07]  /*8a60*/  MOV R0, UR5 ;  /* 0x0000000500007c02 */ /* 0x010fce0008000f00 */
.L_x_182:
[----:B-1----:R1:W2:Y:S02]  /*8a70*/  SYNCS.PHASECHK.TRANS64.TRYWAIT P0, [R0+URZ], R3 ;  /* 0x00000003000075a7 */ /* 0x0022a400080011ff */
[----:B--2---:R-:W-:Y:S05]  /*8a80*/  @!P0 NANOSLEEP.SYNCS 0x989680 ;  /* 0x009896800000895d */ /* 0x004fea0003900000 */
[----:B------:R-:W2:Y:S02]  /*8a90*/  @!P0 SYNCS.PHASECHK.TRANS64 P0, [R0+URZ], R3 ;  /* 0x00000003000085a7 */ /* 0x000ea400080010ff */
[----:B--2---:R-:W-:Y:S05]  /*8aa0*/  @!P0 BRA `(.L_x_182) ;  /* 0xfffffffc00f08947 */ /* 0x004fea000383ffff */
[----:B------:R-:W-:Y:S05]  /*8ab0*/  BRA `(.L_x_183) ;  /* 0xffffffa400d87947 */ /* 0x000fea000383ffff */
.L_x_54:
[----:B----4-:R-:W-:-:S07]  /*8ac0*/  MOV R0, UR5 ;  /* 0x0000000500007c02 */ /* 0x010fce0008000f00 */
.L_x_184:
[----:B-1----:R1:W2:Y:S02]  /*8ad0*/  SYNCS.PHASECHK.TRANS64.TRYWAIT P0, [R0+URZ], R3 ;  /* 0x00000003000075a7 */ /* 0x0022a400080011ff */
[----:B--2---:R-:W-:Y:S05]  /*8ae0*/  @!P0 NANOSLEEP.SYNCS 0x989680 ;  /* 0x009896800000895d */ /* 0x004fea0003900000 */
[----:B------:R-:W2:Y:S02]  /*8af0*/  @!P0 SYNCS.PHASECHK.TRANS64 P0, [R0+URZ], R3 ;  /* 0x00000003000085a7 */ /* 0x000ea400080010ff */
[----:B--2---:R-:W-:Y:S05]  /*8b00*/  @!P0 BRA `(.L_x_184) ;  /* 0xfffffffc00f08947 */ /* 0x004fea000383ffff */
[----:B------:R-:W-:Y:S05]  /*8b10*/  BRA `(.L_x_185) ;  /* 0xffffffa400e47947 */ /* 0x000fea000383ffff */
.L_x_55:
[----:B----4-:R-:W-:-:S07]  /*8b20*/  MOV R0, UR5 ;  /* 0x0000000500007c02 */ /* 0x010fce0008000f00 */
.L_x_186:
[----:B-1----:R1:W2:Y:S02]  /*8b30*/  SYNCS.PHASECHK.TRANS64.TRYWAIT P0, [R0+URZ], R3 ;  /* 0x00000003000075a7 */ /* 0x0022a400080011ff */
[----:B--2---:R-:W-:Y:S05]  /*8b40*/  @!P0 NANOSLEEP.SYNCS 0x989680 ;  /* 0x009896800000895d */ /* 0x004fea0003900000 */
[----:B------:R-:W2:Y:S02]  /*8b50*/  @!P0 SYNCS.PHASECHK.TRANS64 P0, [R0+URZ], R3 ;  /* 0x00000003000085a7 */ /* 0x000ea400080010ff */
[----:B--2---:R-:W-:Y:S05]  /*8b60*/  @!P0 BRA `(.L_x_186) ;  /* 0xfffffffc00f08947 */ /* 0x004fea000383ffff */
[----:B------:R-:W-:Y:S05]  /*8b70*/  BRA `(.L_x_187) ;  /* 0xffffffa400f07947 */ /* 0x000fea000383ffff */
.L_x_56:
[----:B----4-:R-:W-:-:S07]  /*8b80*/  MOV R0, UR5 ;  /* 0x0000000500007c02 */ /* 0x010fce0008000f00 */
.L_x_188:
[----:B-1----:R1:W2:Y:S02]  /*8b90*/  SYNCS.PHASECHK.TRANS64.TRYWAIT P0, [R0+URZ], R3 ;  /* 0x00000003000075a7 */ /* 0x0022a400080011ff */
[----:B--2---:R-:W-:Y:S05]  /*8ba0*/  @!P0 NANOSLEEP.SYNCS 0x989680 ;  /* 0x009896800000895d */ /* 0x004fea0003900000 */
[----:B------:R-:W2:Y:S02]  /*8bb0*/  @!P0 SYNCS.PHASECHK.TRANS64 P0, [R0+URZ], R3 ;  /* 0x00000003000085a7 */ /* 0x000ea400080010ff */
[----:B--2---:R-:W-:Y:S05]  /*8bc0*/  @!P0 BRA `(.L_x_188) ;  /* 0xfffffffc00f08947 */ /* 0x004fea000383ffff */
[----:B------:R-:W-:Y:S05]  /*8bd0*/  BRA `(.L_x_189) ;  /* 0xffffffa400fc7947 */ /* 0x000fea000383ffff */
.L_x_57:
[----:B----4-:R-:W-:-:S07]  /*8be0*/  MOV R0, UR5 ;  /* 0x0000000500007c02 */ /* 0x010fce0008000f00 */
.L_x_190:
[----:B-1----:R1:W2:Y:S02]  /*8bf0*/  SYNCS.PHASECHK.TRANS64.TRYWAIT P0, [R0+URZ], R3 ;  /* 0x00000003000075a7 */ /* 0x0022a400080011ff */
[----:B--2---:R-:W-:Y:S05]  /*8c00*/  @!P0 NANOSLEEP.SYNCS 0x989680 ;  /* 0x009896800000895d */ /* 0x004fea0003900000 */
[----:B------:R-:W2:Y:S02]  /*8c10*/  @!P0 SYNCS.PHASECHK.TRANS64 P0, [R0+URZ], R3 ;  /* 0x00000003000085a7 */ /* 0x000ea400080010ff */
[----:B--2---:R-:W-:Y:S05]  /*8c20*/  @!P0 BRA `(.L_x_190) ;  /* 0xfffffffc00f08947 */ /* 0x004fea000383ffff */
[----:B------:R-:W-:Y:S05]  /*8c30*/  BRA `(.L_x_191) ;  /* 0xffffffa800087947 */ /* 0x000fea000383ffff */
.L_x_58:
[----:B----4-:R-:W-:-:S07]  /*8c40*/  MOV R0, UR5 ;  /* 0x0000000500007c02 */ /* 0x010fce0008000f00 */
.L_x_192:
[----:B-1----:R1:W2:Y:S02]  /*8c50*/  SYNCS.PHASECHK.TRANS64.TRYWAIT P0, [R0+URZ], R3 ;  /* 0x00000003000075a7 */ /* 0x0022a400080011ff */
[----:B--2---:R-:W-:Y:S05]  /*8c60*/  @!P0 NANOSLEEP.SYNCS 0x989680 ;  /* 0x009896800000895d */ /* 0x004fea0003900000 */
[----:B------:R-:W2:Y:S02]  /*8c70*/  @!P0 SYNCS.PHASECHK.TRANS64 P0, [R0+URZ], R3 ;  /* 0x00000003000085a7 */ /* 0x000ea400080010ff */
[----:B--2---:R-:W-:Y:S05]  /*8c80*/  @!P0 BRA `(.L_x_192) ;  /* 0xfffffffc00f08947 */ /* 0x004fea000383ffff */
[----:B------:R-:W-:Y:S05]  /*8c90*/  BRA `(.L_x_193) ;  /* 0xffffffa800147947 */ /* 0x000fea000383ffff */
.L_x_59:
[----:B----4-:R-:W-:-:S07]  /*8ca0*/  MOV R0, UR5 ;  /* 0x0000000500007c02 */ /* 0x010fce0008000f00 */
.L_x_194:
[----:B-1----:R1:W2:Y:S02]  /*8cb0*/  SYNCS.PHASECHK.TRANS64.TRYWAIT P0, [R0+URZ], R3 ;  /* 0x00000003000075a7 */ /* 0x0022a400080011ff */
[----:B--2---:R-:W-:Y:S05]  /*8cc0*/  @!P0 NANOSLEEP.SYNCS 0x989680 ;  /* 0x009896800000895d */ /* 0x004fea0003900000 */
[----:B------:R-:W2:Y:S02]  /*8cd0*/  @!P0 SYNCS.PHASECHK.TRANS64 P0, [R0+URZ], R3 ;  /* 0x00000003000085a7 */ /* 0x000ea400080010ff */
[----:B--2---:R-:W-:Y:S05]  /*8ce0*/  @!P0 BRA `(.L_x_194) ;  /* 0xfffffffc00f08947 */ /* 0x004fea000383ffff */
[----:B------:R-:W-:Y:S05]  /*8cf0*/  BRA `(.L_x_195) ;  /* 0xffffffa800207947 */ /* 0x000fea000383ffff */
.L_x_60:
[----:B----4-:R-:W-:-:S07]  /*8d00*/  MOV R0, UR5 ;  /* 0x0000000500007c02 */ /* 0x010fce0008000f00 */
.L_x_196:
[----:B-1----:R1:W2:Y:S02]  /*8d10*/  SYNCS.PHASECHK.TRANS64.TRYWAIT P0, [R0+URZ], R3 ;  /* 0x00000003000075a7 */ /* 0x0022a400080011ff */
[----:B--2---:R-:W-:Y:S05]  /*8d20*/  @!P0 NANOSLEEP.SYNCS 0x989680 ;  /* 0x009896800000895d */ /* 0x004fea0003900000 */
[----:B------:R-:W2:Y:S02]  /*8d30*/  @!P0 SYNCS.PHASECHK.TRANS64 P0, [R0+URZ], R3 ;  /* 0x00000003000085a7 */ /* 0x000ea400080010ff */
[----:B--2---:R-:W-:Y:S05]  /*8d40*/  @!P0 BRA `(.L_x_196) ;  /* 0xfffffffc00f08947 */ /* 0x004fea000383ffff */
[----:B------:R-:W-:Y:S05]  /*8d50*/  BRA `(.L_x_197) ;  /* 0xffffffa8002c7947 */ /* 0x000fea000383ffff */
.L_x_61:
[----:B----4-:R-:W-:-:S07]  /*8d60*/  MOV R0, UR5 ;  /* 0x0000000500007c02 */ /* 0x010fce0008000f00 */
.L_x_198:
[----:B-1----:R1:W2:Y:S02]  /*8d70*/  SYNCS.PHASECHK.TRANS64.TRYWAIT P0, [R0+URZ], R3 ;  /* 0x00000003000075a7 */ /* 0x0022a400080011ff */
[----:B--2---:R-:W-:Y:S05]  /*8d80*/  @!P0 NANOSLEEP.SYNCS 0x989680 ;  /* 0x009896800000895d */ /* 0x004fea0003900000 */
[----:B------:R-:W2:Y:S02]  /*8d90*/  @!P0 SYNCS.PHASECHK.TRANS64 P0, [R0+URZ], R3 ;  /* 0x00000003000085a7 */ /* 0x000ea400080010ff */
[----:B--2---:R-:W-:Y:S05]  /*8da0*/  @!P0 BRA `(.L_x_198) ;  /* 0xfffffffc00f08947 */ /* 0x004fea000383ffff */
[----:B------:R-:W-:Y:S05]  /*8db0*/  BRA `(.L_x_199) ;  /* 0xffffffa800387947 */ /* 0x000fea000383ffff */
.L_x_62:
[----:B----4-:R-:W-:-:S07]  /*8dc0*/  MOV R0, UR5 ;  /* 0x0000000500007c02 */ /* 0x010fce0008000f00 */
.L_x_200:
[----:B-1----:R1:W2:Y:S02]  /*8dd0*/  SYNCS.PHASECHK.TRANS64.TRYWAIT P0, [R0+URZ], R3 ;  /* 0x00000003000075a7 */ /* 0x0022a400080011ff */
[----:B--2---:R-:W-:Y:S05]  /*8de0*/  @!P0 NANOSLEEP.SYNCS 0x989680 ;  /* 0x009896800000895d */ /* 0x004fea0003900000 */
[----:B------:R-:W2:Y:S02]  /*8df0*/  @!P0 SYNCS.PHASECHK.TRANS64 P0, [R0+URZ], R3 ;  /* 0x00000003000085a7 */ /* 0x000ea400080010ff */
[----:B--2---:R-:W-:Y:S05]  /*8e00*/  @!P0 BRA `(.L_x_200) ;  /* 0xfffffffc00f08947 */ /* 0x004fea000383ffff */
[----:B------:R-:W-:Y:S05]  /*8e10*/  BRA `(.L_x_201) ;  /* 0xffffffa800447947 */ /* 0x000fea000383ffff */
.L_x_63:
[----:B----4-:R-:W-:-:S07]  /*8e20*/  MOV R0, UR5 ;  /* 0x0000000500007c02 */ /* 0x010fce0008000f00 */
.L_x_202:
[----:B-1----:R1:W2:Y:S02]  /*8e30*/  SYNCS.PHASECHK.TRANS64.TRYWAIT P0, [R0+URZ], R3 ;  /* 0x00000003000075a7 */ /* 0x0022a400080011ff */
[----:B--2---:R-:W-:Y:S05]  /*8e40*/  @!P0 NANOSLEEP.SYNCS 0x989680 ;  /* 0x009896800000895d */ /* 0x004fea0003900000 */
[----:B------:R-:W2:Y:S02]  /*8e50*/  @!P0 SYNCS.PHASECHK.TRANS64 P0, [R0+URZ], R3 ;  /* 0x00000003000085a7 */ /* 0x000ea400080010ff */
[----:B--2---:R-:W-:Y:S05]  /*8e60*/  @!P0 BRA `(.L_x_202) ;  /* 0xfffffffc00f08947 */ /* 0x004fea000383ffff */
[----:B------:R-:W-:Y:S05]  /*8e70*/  BRA `(.L_x_203) ;  /* 0xffffffa800507947 */ /* 0x000fea000383ffff */
.L_x_64:
[----:B----4-:R-:W-:-:S07]  /*8e80*/  MOV R0, UR5 ;  /* 0x0000000500007c02 */ /* 0x010fce0008000f00 */
.L_x_204:
[----:B-1----:R1:W2:Y:S02]  /*8e90*/  SYNCS.PHASECHK.TRANS64.TRYWAIT P0, [R0+URZ], R3 ;  /* 0x00000003000075a7 */ /* 0x0022a400080011ff */
[----:B--2---:R-:W-:Y:S05]  /*8ea0*/  @!P0 NANOSLEEP.SYNCS 0x989680 ;  /* 0x009896800000895d */ /* 0x004fea0003900000 */
[----:B------:R-:W2:Y:S02]  /*8eb0*/  @!P0 SYNCS.PHASECHK.TRANS64 P0, [R0+URZ], R3 ;  /* 0x00000003000085a7 */ /* 0x000ea400080010ff */
[----:B--2---:R-:W-:Y:S05]  /*8ec0*/  @!P0 BRA `(.L_x_204) ;  /* 0xfffffffc00f08947 */ /* 0x004fea000383ffff */
[----:B------:R-:W-:Y:S05]  /*8ed0*/  BRA `(.L_x_205) ;  /* 0xffffffa8005c7947 */ /* 0x000fea000383ffff */
.L_x_65:
[----:B----4-:R-:W-:-:S07]  /*8ee0*/  MOV R0, UR5 ;  /* 0x0000000500007c02 */ /* 0x010fce0008000f00 */
.L_x_206:
[----:B-1----:R1:W2:Y:S02]  /*8ef0*/  SYNCS.PHASECHK.TRANS64.TRYWAIT P0, [R0+URZ], R3 ;  /* 0x00000003000075a7 */ /* 0x0022a400080011ff */
[----:B--2---:R-:W-:Y:S05]  /*8f00*/  @!P0 NANOSLEEP.SYNCS 0x989680 ;  /* 0x009896800000895d */ /* 0x004fea0003900000 */
[----:B------:R-:W2:Y:S02]  /*8f10*/  @!P0 SYNCS.PHASECHK.TRANS64 P0, [R0+URZ], R3 ;  /* 0x00000003000085a7 */ /* 0x000ea400080010ff */
[----:B--2---:R-:W-:Y:S05]  /*8f20*/  @!P0 BRA `(.L_x_206) ;  /* 0xfffffffc00f08947 */ /* 0x004fea000383ffff */
[----:B------:R-:W-:Y:S05]  /*8f30*/  BRA `(.L_x_207) ;  /* 0xffffffa800687947 */ /* 0x000fea000383ffff */
.L_x_66:
[----:B----4-:R-:W-:-:S07]  /*8f40*/  MOV R0, UR5 ;  /* 0x0000000500007c02 */ /* 0x010fce0008000f00 */
.L_x_208:
[----:B-1----:R1:W2:Y:S02]  /*8f50*/  SYNCS.PHASECHK.TRANS64.TRYWAIT P0, [R0+URZ], R3 ;  /* 0x00000003000075a7 */ /* 0x0022a400080011ff */
[----:B--2---:R-:W-:Y:S05]  /*8f60*/  @!P0 NANOSLEEP.SYNCS 0x989680 ;  /* 0x009896800000895d */ /* 0x004fea0003900000 */
[----:B------:R-:W2:Y:S02]  /*8f70*/  @!P0 SYNCS.PHASECHK.TRANS64 P0, [R0+URZ], R3 ;  /* 0x00000003000085a7 */ /* 0x000ea400080010ff */
[----:B--2---:R-:W-:Y:S05]  /*8f80*/  @!P0 BRA `(.L_x_208) ;  /* 0xfffffffc00f08947 */ /* 0x004fea000383ffff */
[----:B------:R-:W-:Y:S05]  /*8f90*/  BRA `(.L_x_209) ;  /* 0xffffffa800747947 */ /* 0x000fea000383ffff */
.L_x_67:
[----:B----4-:R-:W-:-:S07]  /*8fa0*/  MOV R0, UR5 ;  /* 0x0000000500007c02 */ /* 0x010fce0008000f00 */
.L_x_210:
[----:B-1----:R1:W2:Y:S02]  /*8fb0*/  SYNCS.PHASECHK.TRANS64.TRYWAIT P0, [R0+URZ], R3 ;  /* 0x00000003000075a7 */ /* 0x0022a400080011ff */
[----:B--2---:R-:W-:Y:S05]  /*8fc0*/  @!P0 NANOSLEEP.SYNCS 0x989680 ;  /* 0x009896800000895d */ /* 0x004fea0003900000 */
[----:B------:R-:W2:Y:S02]  /*8fd0*/  @!P0 SYNCS.PHASECHK.TRANS64 P0, [R0+URZ], R3 ;  /* 0x00000003000085a7 */ /* 0x000ea400080010ff */
[----:B--2---:R-:W-:Y:S05]  /*8fe0*/  @!P0 BRA `(.L_x_210) ;  /* 0xfffffffc00f08947 */ /* 0x004fea000383ffff */
[----:B------:R-:W-:Y:S05]  /*8ff0*/  BRA `(.L_x_211) ;  /* 0xffffffa800807947 */ /* 0x000fea000383ffff */
.L_x_68:
[----:B----4-:R-:W-:-:S07]  /*9000*/  MOV R0, UR5 ;  /* 0x0000000500007c02 */ /* 0x010fce0008000f00 */
.L_x_212:
[----:B-1----:R1:W2:Y:S02]  /*9010*/  SYNCS.PHASECHK.TRANS64.TRYWAIT P0, [R0+URZ], R3 ;  /* 0x00000003000075a7 */ /* 0x0022a400080011ff */
[----:B--2---:R-:W-:Y:S05]  /*9020*/  @!P0 NANOSLEEP.SYNCS 0x989680 ;  /* 0x009896800000895d */ /* 0x004fea0003900000 */
[----:B------:R-:W2:Y:S02]  /*9030*/  @!P0 SYNCS.PHASECHK.TRANS64 P0, [R0+URZ], R3 ;  /* 0x00000003000085a7 */ /* 0x000ea400080010ff */
[----:B--2---:R-:W-:Y:S05]  /*9040*/  @!P0 BRA `(.L_x_212) ;  /* 0xfffffffc00f08947 */ /* 0x004fea000383ffff */
[----:B------:R-:W-:Y:S05]  /*9050*/  BRA `(.L_x_213) ;  /* 0xffffffa8008c7947 */ /* 0x000fea000383ffff */
.L_x_69:
[----:B----4-:R-:W-:-:S07]  /*9060*/  MOV R0, UR5 ;  /* 0x0000000500007c02 */ /* 0x010fce0008000f00 */
.L_x_214:
[----:B-1----:R1:W2:Y:S02]  /*9070*/  SYNCS.PHASECHK.TRANS64.TRYWAIT P0, [R0+URZ], R3 ;  /* 0x00000003000075a7 */ /* 0x0022a400080011ff */
[----:B--2---:R-:W-:Y:S05]  /*9080*/  @!P0 NANOSLEEP.SYNCS 0x989680 ;  /* 0x009896800000895d */ /* 0x004fea0003900000 */
[----:B------:R-:W2:Y:S02]  /*9090*/  @!P0 SYNCS.PHASECHK.TRANS64 P0, [R0+URZ], R3 ;  /* 0x00000003000085a7 */ /* 0x000ea400080010ff */
[----:B--2---:R-:W-:Y:S05]  /*90a0*/  @!P0 BRA `(.L_x_214) ;  /* 0xfffffffc00f08947 */ /* 0x004fea000383ffff */
[----:B------:R-:W-:Y:S05]  /*90b0*/  BRA `(.L_x_215) ;  /* 0xffffffa800987947 */ /* 0x000fea000383ffff */
.L_x_70:
[----:B----4-:R-:W-:-:S07]  /*90c0*/  MOV R0, UR5 ;  /* 0x0000000500007c02 */ /* 0x010fce0008000f00 */
.L_x_216:
[----:B-1----:R1:W2:Y:S02]  /*90d0*/  SYNCS.PHASECHK.TRANS64.TRYWAIT P0, [R0+URZ], R3 ;  /* 0x00000003000075a7 */ /* 0x0022a400080011ff */
[----:B--2---:R-:W-:Y:S05]  /*90e0*/  @!P0 NANOSLEEP.SYNCS 0x989680 ;  /* 0x009896800000895d */ /* 0x004fea0003900000 */
[----:B------:R-:W2:Y:S02]  /*90f0*/  @!P0 SYNCS.PHASECHK.TRANS64 P0, [R0+URZ], R3 ;  /* 0x00000003000085a7 */ /* 0x000ea400080010ff */
[----:B--2---:R-:W-:Y:S05]  /*9100*/  @!P0 BRA `(.L_x_216) ;  /* 0xfffffffc00f08947 */ /* 0x004fea000383ffff */
[----:B------:R-:W-:Y:S05]  /*9110*/  BRA `(.L_x_217) ;  /* 0xffffffa800a47947 */ /* 0x000fea000383ffff */
.L_x_71:
[----:B----4-:R-:W-:-:S07]  /*9120*/  MOV R0, UR5 ;  /* 0x0000000500007c02 */ /* 0x010fce0008000f00 */
.L_x_218:
[----:B-1----:R1:W2:Y:S02]  /*9130*/  SYNCS.PHASECHK.TRANS64.TRYWAIT P0, [R0+URZ], R3 ;  /* 0x00000003000075a7 */ /* 0x0022a400080011ff */
[----:B--2---:R-:W-:Y:S05]  /*9140*/  @!P0 NANOSLEEP.SYNCS 0x989680 ;  /* 0x009896800000895d */ /* 0x004fea0003900000 */
[----:B------:R-:W2:Y:S02]  /*9150*/  @!P0 SYNCS.PHASECHK.TRANS64 P0, [R0+URZ], R3 ;  /* 0x00000003000085a7 */ /* 0x000ea400080010ff */
[----:B--2---:R-:W-:Y:S05]  /*9160*/  @!P0 BRA `(.L_x_218) ;  /* 0xfffffffc00f08947 */ /* 0x004fea000383ffff */
[----:B------:R-:W-:Y:S05]  /*9170*/  BRA `(.L_x_219) ;  /* 0xffffffa800b07947 */ /* 0x000fea000383ffff */
.L_x_72:
[----:B----4-:R-:W-:-:S07]  /*9180*/  MOV R0, UR5 ;  /* 0x0000000500007c02 */ /* 0x010fce0008000f00 */
.L_x_220:
[----:B-1----:R1:W2:Y:S02]  /*9190*/  SYNCS.PHASECHK.TRANS64.TRYWAIT P0, [R0+URZ], R3 ;  /* 0x00000003000075a7 */ /* 0x0022a400080011ff */
[----:B--2---:R-:W-:Y:S05]  /*91a0*/  @!P0 NANOSLEEP.SYNCS 0x989680 ;  /* 0x009896800000895d */ /* 0x004fea0003900000 */
[----:B------:R-:W2:Y:S02]  /*91b0*/  @!P0 SYNCS.PHASECHK.TRANS64 P0, [R0+URZ], R3 ;  /* 0x00000003000085a7 */ /* 0x000ea400080010ff */
[----:B--2---:R-:W-:Y:S05]  /*91c0*/  @!P0 BRA `(.L_x_220) ;  /* 0xfffffffc00f08947 */ /* 0x004fea000383ffff */
[----:B------:R-:W-:Y:S05]  /*91d0*/  BRA `(.L_x_221) ;  /* 0xffffffa800bc7947 */ /* 0x000fea000383ffff */
.L_x_73:
[----:B----4-:R-:W-:-:S07]  /*91e0*/  MOV R0, UR5 ;  /* 0x0000000500007c02 */ /* 0x010fce0008000f00 */
.L_x_222:
[----:B-1----:R1:W2:Y:S02]  /*91f0*/  SYNCS.PHASECHK.TRANS64.TRYWAIT P0, [R0+URZ], R3 ;  /* 0x00000003000075a7 */ /* 0x0022a400080011ff */
[----:B--2---:R-:W-:Y:S05]  /*9200*/  @!P0 NANOSLEEP.SYNCS 0x989680 ;  /* 0x009896800000895d */ /* 0x004fea0003900000 */
[----:B------:R-:W2:Y:S02]  /*9210*/  @!P0 SYNCS.PHASECHK.TRANS64 P0, [R0+URZ], R3 ;  /* 0x00000003000085a7 */ /* 0x000ea400080010ff */
[----:B--2---:R-:W-:Y:S05]  /*9220*/  @!P0 BRA `(.L_x_222) ;  /* 0xfffffffc00f08947 */ /* 0x004fea000383ffff */
[----:B------:R-:W-:Y:S05]  /*9230*/  BRA `(.L_x_223) ;  /* 0xffffffa800c87947 */ /* 0x000fea000383ffff */
.L_x_74:
[----:B----4-:R-:W-:-:S07]  /*9240*/  MOV R0, UR5 ;  /* 0x0000000500007c02 */ /* 0x010fce0008000f00 */
.L_x_224:
[----:B-1----:R1:W2:Y:S02]  /*9250*/  SYNCS.PHASECHK.TRANS64.TRYWAIT P0, [R0+URZ], R3 ;  /* 0x00000003000075a7 */ /* 0x0022a400080011ff */
[----:B--2---:R-:W-:Y:S05]  /*9260*/  @!P0 NANOSLEEP.SYNCS 0x989680 ;  /* 0x009896800000895d */ /* 0x004fea0003900000 */
[----:B------:R-:W2:Y:S02]  /*9270*/  @!P0 SYNCS.PHASECHK.TRANS64 P0, [R0+URZ], R3 ;  /* 0x00000003000085a7 */ /* 0x000ea400080010ff */
[----:B--2---:R-:W-:Y:S05]  /*9280*/  @!P0 BRA `(.L_x_224) ;  /* 0xfffffffc00f08947 */ /* 0x004fea000383ffff */
[----:B------:R-:W-:Y:S05]  /*9290*/  BRA `(.L_x_225) ;  /* 0xffffffa800d47947 */ /* 0x000fea000383ffff */
.L_x_75:
[----:B----4-:R-:W-:-:S07]  /*92a0*/  MOV R0, UR5 ;  /* 0x0000000500007c02 */ /* 0x010fce0008000f00 */
.L_x_226:
[----:B-1----:R1:W2:Y:S02]  /*92b0*/  SYNCS.PHASECHK.TRANS64.TRYWAIT P0, [R0+URZ], R3 ;  /* 0x00000003000075a7 */ /* 0x0022a400080011ff */
[----:B--2---:R-:W-:Y:S05]  /*92c0*/  @!P0 NANOSLEEP.SYNCS 0x989680 ;  /* 0x009896800000895d */ /* 0x004fea0003900000 */
[----:B------:R-:W2:Y:S02]  /*92d0*/  @!P0 SYNCS.PHASECHK.TRANS64 P0, [R0+URZ], R3 ;  /* 0x00000003000085a7 */ /* 0x000ea400080010ff */
[----:B--2---:R-:W-:Y:S05]  /*92e0*/  @!P0 BRA `(.L_x_226) ;  /* 0xfffffffc00f08947 */ /* 0x004fea000383ffff */
[----:B------:R-:W-:Y:S05]  /*92f0*/  BRA `(.L_x_227) ;  /* 0xffffffa800e07947 */ /* 0x000fea000383ffff */
.L_x_76:
[----:B----4-:R-:W-:-:S07]  /*9300*/  MOV R0, UR5 ;  /* 0x0000000500007c02 */ /* 0x010fce0008000f00 */
.L_x_228:
[----:B-1----:R1:W2:Y:S02]  /*9310*/  SYNCS.PHASECHK.TRANS64.TRYWAIT P0, [R0+URZ], R3 ;  /* 0x00000003000075a7 */ /* 0x0022a400080011ff */
[----:B--2---:R-:W-:Y:S05]  /*9320*/  @!P0 NANOSLEEP.SYNCS 0x989680 ;  /* 0x009896800000895d */ /* 0x004fea0003900000 */
[----:B------:R-:W2:Y:S02]  /*9330*/  @!P0 SYNCS.PHASECHK.TRANS64 P0, [R0+URZ], R3 ;  /* 0x00000003000085a7 */ /* 0x000ea400080010ff */
[----:B--2---:R-:W-:Y:S05]  /*9340*/  @!P0 BRA `(.L_x_228) ;  /* 0xfffffffc00f08947 */ /* 0x004fea000383ffff */
[----:B------:R-:W-:Y:S05]  /*9350*/  BRA `(.L_x_229) ;  /* 0xffffffa800ec7947 */ /* 0x000fea000383ffff */
.L_x_77:
[----:B----4-:R-:W-:-:S07]  /*9360*/  MOV R0, UR5 ;  /* 0x0000000500007c02 */ /* 0x010fce0008000f00 */
.L_x_230:
[----:B-1----:R1:W2:Y:S02]  /*9370*/  SYNCS.PHASECHK.TRANS64.TRYWAIT P0, [R0+URZ], R3 ;  /* 0x00000003000075a7 */ /* 0x0022a400080011ff */
[----:B--2---:R-:W-:Y:S05]  /*9380*/  @!P0 NANOSLEEP.SYNCS 0x989680 ;  /* 0x009896800000895d */ /* 0x004fea0003900000 */
[----:B------:R-:W2:Y:S02]  /*9390*/  @!P0 SYNCS.PHASECHK.TRANS64 P0, [R0+URZ], R3 ;  /* 0x00000003000085a7 */ /* 0x000ea400080010ff */
[----:B--2---:R-:W-:Y:S05]  /*93a0*/  @!P0 BRA `(.L_x_230) ;  /* 0xfffffffc00f08947 */ /* 0x004fea000383ffff */
[----:B------:R-:W-:Y:S05]  /*93b0*/  BRA `(.L_x_231) ;  /* 0xffffffa800f87947 */ /* 0x000fea000383ffff */
.L_x_78:
[----:B----4-:R-:W-:-:S07]  /*93c0*/  MOV R0, UR5 ;  /* 0x0000000500007c02 */ /* 0x010fce0008000f00 */
.L_x_232:
[----:B-1----:R1:W2:Y:S02]  /*93d0*/  SYNCS.PHASECHK.TRANS64.TRYWAIT P0, [R0+URZ], R3 ;  /* 0x00000003000075a7 */ /* 0x0022a400080011ff */
[----:B--2---:R-:W-:Y:S05]  /*93e0*/  @!P0 NANOSLEEP.SYNCS 0x989680 ;  /* 0x009896800000895d */ /* 0x004fea0003900000 */
[----:B------:R-:W2:Y:S02]  /*93f0*/  @!P0 SYNCS.PHASECHK.TRANS64 P0, [R0+URZ], R3 ;  /* 0x00000003000085a7 */ /* 0x000ea400080010ff */
[----:B--2---:R-:W-:Y:S05]  /*9400*/  @!P0 BRA `(.L_x_232) ;  /* 0xfffffffc00f08947 */ /* 0x004fea000383ffff */
[----:B------:R-:W-:Y:S05]  /*9410*/  BRA `(.L_x_233) ;  /* 0xffffffac00047947 */ /* 0x000fea000383ffff */
.L_x_79:
[----:B----4-:R-:W-:-:S07]  /*9420*/  MOV R0, UR5 ;  /* 0x0000000500007c02 */ /* 0x010fce0008000f00 */
.L_x_234:
[----:B-1----:R1:W2:Y:S02]  /*9430*/  SYNCS.PHASECHK.TRANS64.TRYWAIT P0, [R0+URZ], R3 ;  /* 0x00000003000075a7 */ /* 0x0022a400080011ff */
[----:B--2---:R-:W-:Y:S05]  /*9440*/  @!P0 NANOSLEEP.SYNCS 0x989680 ;  /* 0x009896800000895d */ /* 0x004fea0003900000 */
[----:B------:R-:W2:Y:S02]  /*9450*/  @!P0 SYNCS.PHASECHK.TRANS64 P0, [R0+URZ], R3 ;  /* 0x00000003000085a7 */ /* 0x000ea400080010ff */
[----:B--2---:R-:W-:Y:S05]  /*9460*/  @!P0 BRA `(.L_x_234) ;  /* 0xfffffffc00f08947 */ /* 0x004fea000383ffff */
[----:B------:R-:W-:Y:S05]  /*9470*/  BRA `(.L_x_235) ;  /* 0xffffffac00107947 */ /* 0x000fea000383ffff */
.L_x_80:
[----:B----4-:R-:W-:-:S07]  /*9480*/  MOV R0, UR5 ;  /* 0x0000000500007c02 */ /* 0x010fce0008000f00 */
.L_x_236:
[----:B-1----:R1:W2:Y:S02]  /*9490*/  SYNCS.PHASECHK.TRANS64.TRYWAIT P0, [R0+URZ], R3 ;  /* 0x00000003000075a7 */ /* 0x0022a400080011ff */
[----:B--2---:R-:W-:Y:S05]  /*94a0*/  @!P0 NANOSLEEP.SYNCS 0x989680 ;  /* 0x009896800000895d */ /* 0x004fea0003900000 */
[----:B------:R-:W2:Y:S02]  /*94b0*/  @!P0 SYNCS.PHASECHK.TRANS64 P0, [R0+URZ], R3 ;  /* 0x00000003000085a7 */ /* 0x000ea400080010ff */
[----:B--2---:R-:W-:Y:S05]  /*94c0*/  @!P0 BRA `(.L_x_236) ;  /* 0xfffffffc00f08947 */ /* 0x004fea000383ffff */
[----:B------:R-:W-:Y:S05]  /*94d0*/  BRA `(.L_x_237) ;  /* 0xffffffac001c7947 */ /* 0x000fea000383ffff */
.L_x_81:
[----:B----4-:R-:W-:-:S07]  /*94e0*/  MOV R0, UR5 ;  /* 0x0000000500007c02 */ /* 0x010fce0008000f00 */
.L_x_238:
[----:B-1----:R1:W2:Y:S02]  /*94f0*/  SYNCS.PHASECHK.TRANS64.TRYWAIT P0, [R0+URZ], R3 ;  /* 0x00000003000075a7 */ /* 0x0022a400080011ff */
[----:B--2---:R-:W-:Y:S05]  /*9500*/  @!P0 NANOSLEEP.SYNCS 0x989680 ;  /* 0x009896800000895d */ /* 0x004fea0003900000 */
[----:B------:R-:W2:Y:S02]  /*9510*/  @!P0 SYNCS.PHASECHK.TRANS64 P0, [R0+URZ], R3 ;  /* 0x00000003000085a7 */ /* 0x000ea400080010ff */
[----:B--2---:R-:W-:Y:S05]  /*9520*/  @!P0 BRA `(.L_x_238) ;  /* 0xfffffffc00f08947 */ /* 0x004fea000383ffff */
[----:B------:R-:W-:Y:S05]  /*9530*/  BRA `(.L_x_239) ;  /* 0xffffffac00287947 */ /* 0x000fea000383ffff */
.L_x_82:
[----:B----4-:R-:W-:-:S07]  /*9540*/  MOV R0, UR5 ;  /* 0x0000000500007c02 */ /* 0x010fce0008000f00 */
.L_x_240:
[----:B-1----:R1:W2:Y:S02]  /*9550*/  SYNCS.PHASECHK.TRANS64.TRYWAIT P0, [R0+URZ], R3 ;  /* 0x00000003000075a7 */ /* 0x0022a400080011ff */
[----:B--2---:R-:W-:Y:S05]  /*9560*/  @!P0 NANOSLEEP.SYNCS 0x989680 ;  /* 0x009896800000895d */ /* 0x004fea0003900000 */
[----:B------:R-:W2:Y:S02]  /*9570*/  @!P0 SYNCS.PHASECHK.TRANS64 P0, [R0+URZ], R3 ;  /* 0x00000003000085a7 */ /* 0x000ea400080010ff */
[----:B--2---:R-:W-:Y:S05]  /*9580*/  @!P0 BRA `(.L_x_240) ;  /* 0xfffffffc00f08947 */ /* 0x004fea000383ffff */
[----:B------:R-:W-:Y:S05]  /*9590*/  BRA `(.L_x_241) ;  /* 0xffffffac00347947 */ /* 0x000fea000383ffff */
.L_x_83:
[----:B----4-:R-:W-:-:S07]  /*95a0*/  MOV R0, UR5 ;  /* 0x0000000500007c02 */ /* 0x010fce0008000f00 */
.L_x_242:
[----:B-1----:R1:W2:Y:S02]  /*95b0*/  SYNCS.PHASECHK.TRANS64.TRYWAIT P0, [R0+URZ], R3 ;  /* 0x00000003000075a7 */ /* 0x0022a400080011ff */
[----:B--2---:R-:W-:Y:S05]  /*95c0*/  @!P0 NANOSLEEP.SYNCS 0x989680 ;  /* 0x009896800000895d */ /* 0x004fea0003900000 */
[----:B------:R-:W2:Y:S02]  /*95d0*/  @!P0 SYNCS.PHASECHK.TRANS64 P0, [R0+URZ], R3 ;  /* 0x00000003000085a7 */ /* 0x000ea400080010ff */
[----:B--2---:R-:W-:Y:S05]  /*95e0*/  @!P0 BRA `(.L_x_242) ;  /* 0xfffffffc00f08947 */ /* 0x004fea000383ffff */
[----:B------:R-:W-:Y:S05]  /*95f0*/  BRA `(.L_x_243) ;  /* 0xffffffac00407947 */ /* 0x000fea000383ffff */
.L_x_84:
[----:B----4-:R-:W-:-:S07]  /*9600*/  MOV R0, UR5 ;  /* 0x0000000500007c02 */ /* 0x010fce0008000f00 */
.L_x_244:
[----:B-1----:R1:W2:Y:S02]  /*9610*/  SYNCS.PHASECHK.TRANS64.TRYWAIT P0, [R0+URZ], R3 ;  /* 0x00000003000075a7 */ /* 0x0022a400080011ff */
[----:B--2---:R-:W-:Y:S05]  /*9620*/  @!P0 NANOSLEEP.SYNCS 0x989680 ;  /* 0x009896800000895d */ /* 0x004fea0003900000 */
[----:B------:R-:W2:Y:S02]  /*9630*/  @!P0 SYNCS.PHASECHK.TRANS64 P0, [R0+URZ], R3 ;  /* 0x00000003000085a7 */ /* 0x000ea400080010ff */
[----:B--2---:R-:W-:Y:S05]  /*9640*/  @!P0 BRA `(.L_x_244) ;  /* 0xfffffffc00f08947 */ /* 0x004fea000383ffff */
[----:B------:R-:W-:Y:S05]  /*9650*/  BRA `(.L_x_245) ;  /* 0xffffffac004c7947 */ /* 0x000fea000383ffff */
.L_x_85:
[----:B----4-:R-:W-:-:S07]  /*9660*/  MOV R0, UR5 ;  /* 0x0000000500007c02 */ /* 0x010fce0008000f00 */
.L_x_246:
[----:B-1----:R1:W2:Y:S02]  /*9670*/  SYNCS.PHASECHK.TRANS64.TRYWAIT P0, [R0+URZ], R3 ;  /* 0x00000003000075a7 */ /* 0x0022a400080011ff */
[----:B--2---:R-:W-:Y:S05]  /*9680*/  @!P0 NANOSLEEP.SYNCS 0x989680 ;  /* 0x009896800000895d */ /* 0x004fea0003900000 */
[----:B------:R-:W2:Y:S02]  /*9690*/  @!P0 SYNCS.PHASECHK.TRANS64 P0, [R0+URZ], R3 ;  /* 0x00000003000085a7 */ /* 0x000ea400080010ff */
[----:B--2---:R-:W-:Y:S05]  /*96a0*/  @!P0 BRA `(.L_x_246) ;  /* 0xfffffffc00f08947 */ /* 0x004fea000383ffff */
[----:B------:R-:W-:Y:S05]  /*96b0*/  BRA `(.L_x_247) ;  /* 0xffffffac00587947 */ /* 0x000fea000383ffff */
.L_x_86:
[----:B----4-:R-:W-:-:S07]  /*96c0*/  MOV R0, UR5 ;  /* 0x0000000500007c02 */ /* 0x010fce0008000f00 */
.L_x_248:
[----:B-1----:R1:W2:Y:S02]  /*96d0*/  SYNCS.PHASECHK.TRANS64.TRYWAIT P0, [R0+URZ], R3 ;  /* 0x00000003000075a7 */ /* 0x0022a400080011ff */
[----:B--2---:R-:W-:Y:S05]  /*96e0*/  @!P0 NANOSLEEP.SYNCS 0x989680 ;  /* 0x009896800000895d */ /* 0x004fea0003900000 */
[----:B------:R-:W2:Y:S02]  /*96f0*/  @!P0 SYNCS.PHASECHK.TRANS64 P0, [R0+URZ], R3 ;  /* 0x00000003000085a7 */ /* 0x000ea400080010ff */
[----:B--2---:R-:W-:Y:S05]  /*9700*/  @!P0 BRA `(.L_x_248) ;  /* 0xfffffffc00f08947 */ /* 0x004fea000383ffff */
[----:B------:R-:W-:Y:S05]  /*9710*/  BRA `(.L_x_249) ;  /* 0xffffffac00647947 */ /* 0x000fea000383ffff */
.L_x_87:
[----:B----4-:R-:W-:-:S07]  /*9720*/  MOV R0, UR5 ;  /* 0x0000000500007c02 */ /* 0x010fce0008000f00 */
.L_x_250:
[----:B-1----:R1:W2:Y:S02]  /*9730*/  SYNCS.PHASECHK.TRANS64.TRYWAIT P0, [R0+URZ], R3 ;  /* 0x00000003000075a7 */ /* 0x0022a400080011ff */
[----:B--2---:R-:W-:Y:S05]  /*9740*/  @!P0 NANOSLEEP.SYNCS 0x989680 ;  /* 0x009896800000895d */ /* 0x004fea0003900000 */
[----:B------:R-:W2:Y:S02]  /*9750*/  @!P0 SYNCS.PHASECHK.TRANS64 P0, [R0+URZ], R3 ;  /* 0x00000003000085a7 */ /* 0x000ea400080010ff */
[----:B--2---:R-:W-:Y:S05]  /*9760*/  @!P0 BRA `(.L_x_250) ;  /* 0xfffffffc00f08947 */ /* 0x004fea000383ffff */
[----:B------:R-:W-:Y:S05]  /*9770*/  BRA `(.L_x_251) ;  /* 0xffffffac00707947 */ /* 0x000fea000383ffff */
.L_x_88:
[----:B----4-:R-:W-:-:S07]  /*9780*/  MOV R0, UR5 ;  /* 0x0000000500007c02 */ /* 0x010fce0008000f00 */
.L_x_252:
[----:B-1----:R1:W2:Y:S02]  /*9790*/  SYNCS.PHASECHK.TRANS64.TRYWAIT P0, [R0+URZ], R3 ;  /* 0x00000003000075a7 */ /* 0x0022a400080011ff */
[----:B--2---:R-:W-:Y:S05]  /*97a0*/  @!P0 NANOSLEEP.SYNCS 0x989680 ;  /* 0x009896800000895d */ /* 0x004fea0003900000 */
[----:B------:R-:W2:Y:S02]  /*97b0*/  @!P0 SYNCS.PHASECHK.TRANS64 P0, [R0+URZ], R3 ;  /* 0x00000003000085a7 */ /* 0x000ea400080010ff */
[----:B--2---:R-:W-:Y:S05]  /*97c0*/  @!P0 BRA `(.L_x_252) ;  /* 0xfffffffc00f08947 */ /* 0x004fea000383ffff */
[----:B------:R-:W-:Y:S05]  /*97d0*/  BRA `(.L_x_253) ;  /* 0xffffffac007c7947 */ /* 0x000fea000383ffff */
.L_x_89:
[----:B----4-:R-:W-:-:S07]  /*97e0*/  MOV R0, UR5 ;  /* 0x0000000500007c02 */ /* 0x010fce0008000f00 */
.L_x_254:
[----:B-1----:R1:W2:Y:S02]  /*97f0*/  SYNCS.PHASECHK.TRANS64.TRYWAIT P0, [R0+URZ], R3 ;  /* 0x00000003000075a7 */ /* 0x0022a400080011ff */
[----:B--2---:R-:W-:Y:S05]  /*9800*/  @!P0 NANOSLEEP.SYNCS 0x989680 ;  /* 0x009896800000895d */ /* 0x004fea0003900000 */
[----:B------:R-:W2:Y:S02]  /*9810*/  @!P0 SYNCS.PHASECHK.TRANS64 P0, [R0+URZ], R3 ;  /* 0x00000003000085a7 */ /* 0x000ea400080010ff */
[----:B--2---:R-:W-:Y:S05]  /*9820*/  @!P0 BRA `(.L_x_254) ;  /* 0xfffffffc00f08947 */ /* 0x004fea000383ffff */
[----:B------:R-:W-:Y:S05]  /*9830*/  BRA `(.L_x_255) ;  /* 0xffffffac00887947 */ /* 0x000fea000383ffff */
.L_x_92:
[----:B-1----:R1:W2:Y:S02]  /*9840*/  SYNCS.PHASECHK.TRANS64.TRYWAIT P0, [R0+URZ+0x3e0], R5 ;  /* 0x0003e005000075a7 */ /* 0x0022a400080011ff */
[----:B--2---:R-:W-:Y:S05]  /*9850*/  @!P0 NANOSLEEP.SYNCS 0x989680 ;  /* 0x009896800000895d */ /* 0x004fea0003900000 */
[----:B------:R-:W2:Y:S02]  /*9860*/  @!P0 SYNCS.PHASECHK.TRANS64 P0, [R0+URZ+0x3e0], R5 ;  /* 0x0003e005000085a7 */ /* 0x000ea400080010ff */
[----:B--2---:R-:W-:Y:S05]  /*9870*/  @!P0 BRA `(.L_x_92) ;  /* 0xfffffffc00f08947 */ /* 0x004fea000383ffff */
[----:B------:R-:W-:Y:S05]  /*9880*/  BRA `(.L_x_256) ;  /* 0xffffffac00e47947 */ /* 0x000fea000383ffff */
.L_x_93:
[----:B------:R-:W-:-:S07]  /*9890*/  MOV R0, UR5 ;  /* 0x0000000500007c02 */ /* 0x000fce0008000f00 */
.L_x_257:
[----:B-1----:R1:W2:Y:S02]  /*98a0*/  SYNCS.PHASECHK.TRANS64.TRYWAIT P0, [R0+URZ+0x390], R5 ;  /* 0x00039005000075a7 */ /* 0x0022a400080011ff */
[----:B--2---:R-:W-:Y:S05]  /*98b0*/  @!P0 NANOSLEEP.SYNCS 0x989680 ;  /* 0x009896800000895d */ /* 0x004fea0003900000 */
[----:B------:R-:W2:Y:S02]  /*98c0*/  @!P0 SYNCS.PHASECHK.TRANS64 P0, [R0+URZ+0x390], R5 ;  /* 0x00039005000085a7 */ /* 0x000ea400080010ff */
[----:B--2---:R-:W-:Y:S05]  /*98d0*/  @!P0 BRA `(.L_x_257) ;  /* 0xfffffffc00f08947 */ /* 0x004fea000383ffff */
[----:B------:R-:W-:Y:S05]  /*98e0*/  BRA `(.L_x_258) ;  /* 0xffffffac00f47947 */ /* 0x000fea000383ffff */
.L_x_94:
[----:B-1----:R1:W2:Y:S02]  /*98f0*/  SYNCS.PHASECHK.TRANS64.TRYWAIT P1, [R0+URZ+0x380], R5 ;  /* 0x00038005000075a7 */ /* 0x0022a400080211ff */
[----:B--2---:R-:W-:Y:S05]  /*9900*/  @!P1 NANOSLEEP.SYNCS 0x989680 ;  /* 0x009896800000995d */ /* 0x004fea0003900000 */
[----:B------:R-:W2:Y:S02]  /*9910*/  @!P1 SYNCS.PHASECHK.TRANS64 P1, [R0+URZ+0x380], R5 ;  /* 0x00038005000095a7 */ /* 0x000ea400080210ff */
[----:B--2---:R-:W-:Y:S05]  /*9920*/  @!P1 BRA `(.L_x_94) ;  /* 0xfffffffc00f09947 */ /* 0x004fea000383ffff */
[----:B------:R-:W-:Y:S05]  /*9930*/  BRA `(.L_x_259) ;  /* 0xffffffb000247947 */ /* 0x000fea000383ffff */
.L_x_97:
[----:B------:R-:W-:-:S07]  /*9940*/  MOV R0, UR5 ;  /* 0x0000000500007c02 */ /* 0x000fce0008000f00 */
.L_x_260:
[----:B-1----:R1:W2:Y:S02]  /*9950*/  SYNCS.PHASECHK.TRANS64.TRYWAIT P0, [R0+URZ+0x390], R3 ;  /* 0x00039003000075a7 */ /* 0x0022a400080011ff */
[----:B--2---:R-:W-:Y:S05]  /*9960*/  @!P0 NANOSLEEP.SYNCS 0x989680 ;  /* 0x009896800000895d */ /* 0x004fea0003900000 */
[----:B------:R-:W2:Y:S02]  /*9970*/  @!P0 SYNCS.PHASECHK.TRANS64 P0, [R0+URZ+0x390], R3 ;  /* 0x00039003000085a7 */ /* 0x000ea400080010ff */
[----:B--2---:R-:W-:Y:S05]  /*9980*/  @!P0 BRA `(.L_x_260) ;  /* 0xfffffffc00f08947 */ /* 0x004fea000383ffff */
[----:B------:R-:W-:Y:S05]  /*9990*/  BRA `(.L_x_96) ;  /* 0xffffffb000787947 */ /* 0x000fea000383ffff */
.L_x_104:
[----:B-1----:R1:W2:Y:S02]  /*99a0*/  SYNCS.PHASECHK.TRANS64.TRYWAIT P1, [R0+URZ+0x380], R5 ;  /* 0x00038005000075a7 */ /* 0x0022a400080211ff */
[----:B--2---:R-:W-:Y:S05]  /*99b0*/  @!P1 NANOSLEEP.SYNCS 0x989680 ;  /* 0x009896800000995d */ /* 0x004fea0003900000 */
[----:B------:R-:W2:Y:S02]  /*99c0*/  @!P1 SYNCS.PHASECHK.TRANS64 P1, [R0+URZ+0x380], R5 ;  /* 0x00038005000095a7 */ /* 0x000ea400080210ff */
[----:B--2---:R-:W-:Y:S05]  /*99d0*/  @!P1 BRA `(.L_x_104) ;  /* 0xfffffffc00f09947 */ /* 0x004fea000383ffff */
[----:B------:R-:W-:Y:S05]  /*99e0*/  BRA `(.L_x_261) ;  /* 0xffffffb400c87947 */ /* 0x000fea000383ffff */
.L_x_105:
[----:B------:R-:W-:-:S07]  /*99f0*/  MOV R3, UR9 ;  /* 0x0000000900037c02 */ /* 0x000fce0008000f00 */
.L_x_262:
[----:B-1----:R1:W2:Y:S02]  /*9a00*/  SYNCS.PHASECHK.TRANS64.TRYWAIT P0, [R3+URZ+0x3c0], R0 ;  /* 0x0003c000030075a7 */ /* 0x0022a400080011ff */
[----:B--2---:R-:W-:Y:S05]  /*9a10*/  @!P0 NANOSLEEP.SYNCS 0x989680 ;  /* 0x009896800000895d */ /* 0x004fea0003900000 */
[----:B------:R-:W2:Y:S02]  /*9a20*/  @!P0 SYNCS.PHASECHK.TRANS64 P0, [R3+URZ+0x3c0], R0 ;  /* 0x0003c000030085a7 */ /* 0x000ea400080010ff */
[----:B--2---:R-:W-:Y:S05]  /*9a30*/  @!P0 BRA `(.L_x_262) ;  /* 0xfffffffc00f08947 */ /* 0x004fea000383ffff */
[----:B------:R-:W-:Y:S05]  /*9a40*/  BRA `(.L_x_263) ;  /* 0xffffffb400fc7947 */ /* 0x000fea000383ffff */
.L_x_108:
[----:B------:R-:W-:Y:S07]  /*9a50*/  MOV R0, UR7 ;  /* 0x0000000700007c02 */ /* 0x000fee0008000f00 */
.L_x_264:
[----:B-1----:R1:W2:Y:S02]  /*9a60*/  SYNCS.PHASECHK.TRANS64.TRYWAIT P0, [R0+URZ], R3 ;  /* 0x00000003000075a7 */ /* 0x0022a400080011ff */
[----:B--2---:R-:W-:Y:S05]  /*9a70*/  @!P0 NANOSLEEP.SYNCS 0x989680 ;  /* 0x009896800000895d */ /* 0x004fea0003900000 */
[----:B------:R-:W2:Y:S02]  /*9a80*/  @!P0 SYNCS.PHASECHK.TRANS64 P0, [R0+URZ], R3 ;  /* 0x00000003000085a7 */ /* 0x000ea400080010ff */
[----:B--2---:R-:W-:Y:S05]  /*9a90*/  @!P0 BRA `(.L_x_264) ;  /* 0xfffffffc00f08947 */ /* 0x004fea000383ffff */
[----:B------:R-:W-:Y:S05]  /*9aa0*/  BRA `(.L_x_107) ;  /* 0xffffffb800347947 */ /* 0x000fea000383ffff */
.L_x_111:
[----:B------:R-:W-:-:S07]  /*9ab0*/  MOV R0, UR5 ;  /* 0x0000000500007c02 */ /* 0x000fce0008000f00 */
.L_x_265:
[----:B--2---:R2:W3:Y:S02]  /*9ac0*/  SYNCS.PHASECHK.TRANS64.TRYWAIT P0, [R0+URZ], R3 ;  /* 0x00000003000075a7 */ /* 0x0044e400080011ff */
[----:B---3--:R-:W-:Y:S05]  /*9ad0*/  @!P0 NANOSLEEP.SYNCS 0x989680 ;  /* 0x009896800000895d */ /* 0x008fea0003900000 */
[----:B------:R-:W3:Y:S02]  /*9ae0*/  @!P0 SYNCS.PHASECHK.TRANS64 P0, [R0+URZ], R3 ;  /* 0x00000003000085a7 */ /* 0x000ee400080010ff */
[----:B---3--:R-:W-:Y:S05]  /*9af0*/  @!P0 BRA `(.L_x_265) ;  /* 0xfffffffc00f08947 */ /* 0x008fea000383ffff */
[----:B------:R-:W-:Y:S05]  /*9b00*/  BRA `(.L_x_266) ;  /* 0xffffffb800d87947 */ /* 0x000fea000383ffff */
.L_x_112:
[----:B------:R-:W-:-:S07]  /*9b10*/  MOV R0, UR5 ;  /* 0x0000000500007c02 */ /* 0x000fce0008000f00 */
.L_x_267:
[----:B--2---:R2:W3:Y:S02]  /*9b20*/  SYNCS.PHASECHK.TRANS64.TRYWAIT P0, [R0+URZ], R3 ;  /* 0x00000003000075a7 */ /* 0x0044e400080011ff */
[----:B---3--:R-:W-:Y:S05]  /*9b30*/  @!P0 NANOSLEEP.SYNCS 0x989680 ;  /* 0x009896800000895d */ /* 0x008fea0003900000 */
[----:B------:R-:W3:Y:S02]  /*9b40*/  @!P0 SYNCS.PHASECHK.TRANS64 P0, [R0+URZ], R3 ;  /* 0x00000003000085a7 */ /* 0x000ee400080010ff */
[----:B---3--:R-:W-:Y:S05]  /*9b50*/  @!P0 BRA `(.L_x_267) ;  /* 0xfffffffc00f08947 */ /* 0x008fea000383ffff */
[----:B------:R-:W-:Y:S05]  /*9b60*/  BRA `(.L_x_268) ;  /* 0xffffffb800e47947 */ /* 0x000fea000383ffff */
.L_x_113:
[----:B------:R-:W-:-:S07]  /*9b70*/  MOV R0, UR5 ;  /* 0x0000000500007c02 */ /* 0x000fce0008000f00 */
.L_x_269:
[----:B--2---:R2:W3:Y:S02]  /*9b80*/  SYNCS.PHASECHK.TRANS64.TRYWAIT P0, [R0+URZ], R3 ;  /* 0x00000003000075a7 */ /* 0x0044e400080011ff */
[----:B---3--:R-:W-:Y:S05]  /*9b90*/  @!P0 NANOSLEEP.SYNCS 0x989680 ;  /* 0x009896800000895d */ /* 0x008fea0003900000 */
[----:B------:R-:W3:Y:S02]  /*9ba0*/  @!P0 SYNCS.PHASECHK.TRANS64 P0, [R0+URZ], R3 ;  /* 0x00000003000085a7 */ /* 0x000ee400080010ff */
[----:B---3--:R-:W-:Y:S05]  /*9bb0*/  @!P0 BRA `(.L_x_269) ;  /* 0xfffffffc00f08947 */ /* 0x008fea000383ffff */
[----:B------:R-:W-:Y:S05]  /*9bc0*/  BRA `(.L_x_270) ;  /* 0xffffffb800f07947 */ /* 0x000fea000383ffff */
.L_x_114:
[----:B------:R-:W-:-:S07]  /*9bd0*/  MOV R0, UR7 ;  /* 0x0000000700007c02 */ /* 0x000fce0008000f00 */
.L_x_271:
[----:B--2---:R2:W3:Y:S02]  /*9be0*/  SYNCS.PHASECHK.TRANS64.TRYWAIT P0, [R0+URZ], R3 ;  /* 0x00000003000075a7 */ /* 0x0044e400080011ff */
[----:B---3--:R-:W-:Y:S05]  /*9bf0*/  @!P0 NANOSLEEP.SYNCS 0x989680 ;  /* 0x009896800000895d */ /* 0x008fea0003900000 */
[----:B------:R-:W3:Y:S02]  /*9c00*/  @!P0 SYNCS.PHASECHK.TRANS64 P0, [R0+URZ], R3 ;  /* 0x00000003000085a7 */ /* 0x000ee400080010ff */
[----:B---3--:R-:W-:Y:S05]  /*9c10*/  @!P0 BRA `(.L_x_271) ;  /* 0xfffffffc00f08947 */ /* 0x008fea000383ffff */
[----:B------:R-:W-:Y:S05]  /*9c20*/  BRA `(.L_x_272) ;  /* 0xffffffb800fc7947 */ /* 0x000fea000383ffff */
.L_x_119:
[----:B---3--:R3:W1:Y:S02]  /*9c30*/  SYNCS.PHASECHK.TRANS64.TRYWAIT P0, [R0+URZ+0x380], R3 ;  /* 0x00038003000075a7 */ /* 0x00866400080011ff */
[----:B-1----:R-:W-:Y:S05]  /*9c40*/  @!P0 NANOSLEEP.SYNCS 0x989680 ;  /* 0x009896800000895d */ /* 0x002fea0003900000 */
[----:B------:R-:W1:Y:S02]  /*9c50*/  @!P0 SYNCS.PHASECHK.TRANS64 P0, [R0+URZ+0x380], R3 ;  /* 0x00038003000085a7 */ /* 0x000e6400080010ff */
[----:B-1----:R-:W-:Y:S05]  /*9c60*/  @!P0 BRA `(.L_x_119) ;  /* 0xfffffffc00f08947 */ /* 0x002fea000383ffff */
[----:B------:R-:W-:Y:S05]  /*9c70*/  BRA `(.L_x_273) ;  /* 0xffffffbc00f87947 */ /* 0x000fea000383ffff */
.L_x_122:
[----:B------:R-:W-:Y:S07]  /*9c80*/  MOV R0, UR6 ;  /* 0x0000000600007c02 */ /* 0x000fee0008000f00 */
.L_x_274:
[----:B-1----:R1:W3:Y:S02]  /*9c90*/  SYNCS.PHASECHK.TRANS64.TRYWAIT P0, [R0+URZ+0x378], R3 ;  /* 0x00037803000075a7 */ /* 0x0022e400080011ff */
[----:B---3--:R-:W-:Y:S05]  /*9ca0*/  @!P0 NANOSLEEP.SYNCS 0x989680 ;  /* 0x009896800000895d */ /* 0x008fea0003900000 */
[----:B------:R-:W3:Y:S02]  /*9cb0*/  @!P0 SYNCS.PHASECHK.TRANS64 P0, [R0+URZ+0x378], R3 ;  /* 0x00037803000085a7 */ /* 0x000ee400080010ff */
[----:B---3--:R-:W-:Y:S05]  /*9cc0*/  @!P0 BRA `(.L_x_274) ;  /* 0xfffffffc00f08947 */ /* 0x008fea000383ffff */
[----:B------:R-:W-:Y:S05]  /*9cd0*/  BRA `(.L_x_121) ;  /* 0xffffffc000e47947 */ /* 0x000fea000383ffff */
.L_x_125:
[----:B------:R-:W-:Y:S07]  /*9ce0*/  MOV R3, UR6 ;  /* 0x0000000600037c02 */ /* 0x000fee0008000f00 */
.L_x_275:
[----:B-1----:R1:W2:Y:S02]  /*9cf0*/  SYNCS.PHASECHK.TRANS64.TRYWAIT P2, [R3+URZ+0x368], R26 ;  /* 0x0003681a030075a7 */ /* 0x0022a400080411ff */
[----:B--2---:R-:W-:Y:S05]  /*9d00*/  @!P2 NANOSLEEP.SYNCS 0x989680 ;  /* 0x009896800000a95d */ /* 0x004fea0003900000 */
[----:B------:R-:W2:Y:S02]  /*9d10*/  @!P2 SYNCS.PHASECHK.TRANS64 P2, [R3+URZ+0x368], R26 ;  /* 0x0003681a0300a5a7 */ /* 0x000ea400080410ff */
[----:B--2---:R-:W-:Y:S05]  /*9d20*/  @!P2 BRA `(.L_x_275) ;  /* 0xfffffffc00f0a947 */ /* 0x004fea000383ffff */
[----:B------:R-:W-:Y:S05]  /*9d30*/  BRA `(.L_x_276) ;  /* 0xffffffc400787947 */ /* 0x000fea000383ffff */
.L_x_128:
[----:B--2---:R2:W1:Y:S02]  /*9d40*/  SYNCS.PHASECHK.TRANS64.TRYWAIT P0, [R0+URZ+0x380], R3 ;  /* 0x00038003000075a7 */ /* 0x00446400080011ff */
[----:B-1----:R-:W-:Y:S05]  /*9d50*/  @!P0 NANOSLEEP.SYNCS 0x989680 ;  /* 0x009896800000895d */ /* 0x002fea0003900000 */
[----:B------:R-:W1:Y:S02]  /*9d60*/  @!P0 SYNCS.PHASECHK.TRANS64 P0, [R0+URZ+0x380], R3 ;  /* 0x00038003000085a7 */ /* 0x000e6400080010ff */
[----:B-1----:R-:W-:Y:S05]  /*9d70*/  @!P0 BRA `(.L_x_128) ;  /* 0xfffffffc00f08947 */ /* 0x002fea000383ffff */
[----:B------:R-:W-:Y:S05]  /*9d80*/  BRA `(.L_x_277) ;  /* 0xffffffc800d47947 */ /* 0x000fea000383ffff */
.L_x_139:
[----:B-1----:R-:W-:Y:S04]  /*9d90*/  MOV R0, UR43 ;  /* 0x0000002b00007c02 */ /* 0x002fe80008000f00 */
[----:B------:R1:W2:Y:S03]  /*9da0*/  SYNCS.PHASECHK.TRANS64.TRYWAIT P1, [R0+URZ+0x360], R3 ;  /* 0x00036003000075a7 */ /* 0x0002a600080211ff */
[----:B--2---:R-:W-:Y:S05]  /*9db0*/  @!P1 NANOSLEEP.SYNCS 0x989680 ;  /* 0x009896800000995d */ /* 0x004fea0003900000 */
[----:B------:R-:W2:Y:S02]  /*9dc0*/  @!P1 SYNCS.PHASECHK.TRANS64 P1, [R0+URZ+0x360], R3 ;  /* 0x00036003000095a7 */ /* 0x000ea400080210ff */
[----:B--2---:R-:W-:Y:S05]  /*9dd0*/  @!P1 BRA `(.L_x_139) ;  /* 0xfffffffc00ec9947 */ /* 0x004fea000383ffff */
[----:B------:R-:W-:Y:S05]  /*9de0*/  BRA `(.L_x_138) ;  /* 0xffffffd400c87947 */ /* 0x000fea000383ffff */
.L_x_141:
[----:B-1----:R1:W4:Y:S02]  /*9df0*/  SYNCS.PHASECHK.TRANS64.TRYWAIT P1, [R92+URZ+0x3a0], R7 ;  /* 0x0003a0075c0075a7 */ /* 0x00232400080211ff */
[----:B----4-:R-:W-:Y:S05]  /*9e00*/  @!P1 NANOSLEEP.SYNCS 0x989680 ;  /* 0x009896800000995d */ /* 0x010fea0003900000 */
[----:B------:R-:W4:Y:S02]  /*9e10*/  @!P1 SYNCS.PHASECHK.TRANS64 P1, [R92+URZ+0x3a0], R7 ;  /* 0x0003a0075c0095a7 */ /* 0x000f2400080210ff */
[----:B----4-:R-:W-:Y:S05]  /*9e20*/  @!P1 BRA `(.L_x_141) ;  /* 0xfffffffc00f09947 */ /* 0x010fea000383ffff */
[----:B------:R-:W-:Y:S05]  /*9e30*/  BRA `(.L_x_140) ;  /* 0xffffffd800047947 */ /* 0x000fea000383ffff */
        .weak           $__internal_0_$__cuda_sm10x_tcgen05_guardrail_trap_col_being_dealloced_not_returned_by_alloc
        .type           $__internal_0_$__cuda_sm10x_tcgen05_guardrail_trap_col_being_dealloced_not_returned_by_alloc,@function
        .size           $__internal_0_$__cuda_sm10x_tcgen05_guardrail_trap_col_being_dealloced_not_returned_by_alloc,($__internal_1_$__cuda_sm10x_tcgen05_guardrail_trap_phase_invalid_during_alloc - $__internal_0_$__cuda_sm10x_tcgen05_guardrail_trap_col_being_dealloced_not_returned_by_alloc)
$__internal_0_$__cuda_sm10x_tcgen05_guardrail_trap_col_being_dealloced_not_returned_by_alloc:
[----:B------:R-:W-:Y:S05]  /*9e40*/  BPT.TRAP 0x1 ;  /* 0x000000040000795c */ /* 0x000fea0000300000 */
[----:B------:R-:W-:-:S04]  /*9e50*/  HFMA2 R3, -RZ, RZ, 0, 0 ;  /* 0x00000000ff037431 */ /* 0x000fc800000001ff */
[----:B------:R-:W-:Y:S05]  /*9e60*/  RET.REL.NODEC R2 `(_ZN7cutlass13device_kernelINS_4gemm6kernel13GemmUniversalIN4cute5tupleIJiiiiEEENS1_10collective13CollectiveMmaINS1_35MainloopSm100TmaUmmaWarpSpecializedILi54ELi2ELi4ENS5_IJNS4_1CILi1EEESB_SB_EEEEENS5_IJNSA_ILi64EEESE_NSA_ILi32EEEEEEaNS5_IJSB_llEEEaSH_NS4_8TiledMMAINS4_8MMA_AtomIJNS4_15SM100_MMA_S8_SSIaaiLi64ELi64ELNS4_4UMMA5MajorE1ELSM_1ELNSL_8SaturateE0EEEEEENS4_6LayoutISC_NS5_IJNSA_ILi0EEESR_SR_EEEEENS5_IJNS4_10UnderscoreESU_SU_EEEEENS4_13SM90_TMA_LOADENS4_14ComposedLayoutINS4_7SwizzleILi2ELi4ELi3EEENS4_18smem_ptr_flag_bitsILi8EEENSQ_INS5_IJSE_NSA_ILi8EEEEEENS5_IJSB_SE_EEEEEEEvNS4_8identityESX_S17_vS18_EENS_8epilogue10collective18CollectiveEpilogueINS1A_23Sm100TmaWarpSpecializedILi1ELi1ELi32ELb0ELb0EEEJSG_NS5_IJNSQ_ISE_SB_EES1F_EEEaNS5_IJlSB_lEEEaS1H_NS1A_6fusion15FusionCallbacksIS1E_NS1I_17LinearCombinationIaiaiLNS_15FloatRoundStyleE2EEESG_S1G_JEEENS4_5SM1004TMEM4LOAD26SM100_TMEM_LOAD_16dp32b32xESX_NSY_IS10_S12_NSQ_INS5_IJS13_SE_EEENS5_IJSE_SB_EEEEEEENS4_39AutoVectorizingCopyWithAssumedAlignmentILi128EEENS4_14SM90_TMA_STOREES1V_S1X_S1X_EEEvvEEEEvNT_6ParamsE) ;  /* 0xffffff6002647950 */ /* 0x000fea0003c3ffff */
        .weak           $__internal_1_$__cuda_sm10x_tcgen05_guardrail_trap_phase_invalid_during_alloc
        .type           $__internal_1_$__cuda_sm10x_tcgen05_guardrail_trap_phase_invalid_during_alloc,@function
        .size           $__internal_1_$__cuda_sm10x_tcgen05_guardrail_trap_phase_invalid_during_alloc,($__internal_2_$__cuda_sm10x_tcgen05_guardrail_trap_unallocated_columns_being_dealloced - $__internal_1_$__cuda_sm10x_tcgen05_guardrail_trap_phase_invalid_during_alloc)
$__internal_1_$__cuda_sm10x_tcgen05_guardrail_trap_phase_invalid_during_alloc:
[----:B------:R-:W-:Y:S05]  /*9e70*/  BPT.TRAP 0x1 ;  /* 0x000000040000795c */ /* 0x000fea0000300000 */
[----:B------:R-:W-:-:S04]  /*9e80*/  MOV R3, 0x0 ;  /* 0x0000000000037802 */ /* 0x000fc80000000f00 */
[----:B------:R-:W-:Y:S05]  /*9e90*/  RET.REL.NODEC R2 `(_ZN7cutlass13device_kernelINS_4gemm6kernel13GemmUniversalIN4cute5tupleIJiiiiEEENS1_10collective13CollectiveMmaINS1_35MainloopSm100TmaUmmaWarpSpecializedILi54ELi2ELi4ENS5_IJNS4_1CILi1EEESB_SB_EEEEENS5_IJNSA_ILi64EEESE_NSA_ILi32EEEEEEaNS5_IJSB_llEEEaSH_NS4_8TiledMMAINS4_8MMA_AtomIJNS4_15SM100_MMA_S8_SSIaaiLi64ELi64ELNS4_4UMMA5MajorE1ELSM_1ELNSL_8SaturateE0EEEEEENS4_6LayoutISC_NS5_IJNSA_ILi0EEESR_SR_EEEEENS5_IJNS4_10UnderscoreESU_SU_EEEEENS4_13SM90_TMA_LOADENS4_14ComposedLayoutINS4_7SwizzleILi2ELi4ELi3EEENS4_18smem_ptr_flag_bitsILi8EEENSQ_INS5_IJSE_NSA_ILi8EEEEEENS5_IJSB_SE_EEEEEEEvNS4_8identityESX_S17_vS18_EENS_8epilogue10collective18CollectiveEpilogueINS1A_23Sm100TmaWarpSpecializedILi1ELi1ELi32ELb0ELb0EEEJSG_NS5_IJNSQ_ISE_SB_EES1F_EEEaNS5_IJlSB_lEEEaS1H_NS1A_6fusion15FusionCallbacksIS1E_NS1I_17LinearCombinationIaiaiLNS_15FloatRoundStyleE2EEESG_S1G_JEEENS4_5SM1004TMEM4LOAD26SM100_TMEM_LOAD_16dp32b32xESX_NSY_IS10_S12_NSQ_INS5_IJS13_SE_EEENS5_IJSE_SB_EEEEEEENS4_39AutoVectorizingCopyWithAssumedAlignmentILi128EEENS4_14SM90_TMA_STOREES1V_S1X_S1X_EEEvvEEEEvNT_6ParamsE) ;  /* 0xffffff6002587950 */ /* 0x000fea0003c3ffff */
        .weak           $__internal_2_$__cuda_sm10x_tcgen05_guardrail_trap_unallocated_columns_being_dealloced
        .type           $__internal_2_$__cuda_sm10x_tcgen05_guardrail_trap_unallocated_columns_being_dealloced,@function
        .size           $__internal_2_$__cuda_sm10x_tcgen05_guardrail_trap_unallocated_columns_being_dealloced,(.L_x_279 - $__internal_2_$__cuda_sm10x_tcgen05_guardrail_trap_unallocated_columns_being_dealloced)
$__internal_2_$__cuda_sm10x_tcgen05_guardrail_trap_unallocated_columns_being_dealloced:
[----:B------:R-:W-:Y:S05]  /*9ea0*/  BPT.TRAP 0x1 ;  /* 0x000000040000795c */ /* 0x000fea0000300000 */
[----:B------:R-:W-:-:S04]  /*9eb0*/  HFMA2 R3, -RZ, RZ, 0, 0 ;  /* 0x00000000ff037431 */ /* 0x000fc800000001ff */
[----:B------:R-:W-:Y:S05]  /*9ec0*/  RET.REL.NODEC R2 `(_ZN7cutlass13device_kernelINS_4gemm6kernel13GemmUniversalIN4cute5tupleIJiiiiEEENS1_10collective13CollectiveMmaINS1_35MainloopSm100TmaUmmaWarpSpecializedILi54ELi2ELi4ENS5_IJNS4_1CILi1EEESB_SB_EEEEENS5_IJNSA_ILi64EEESE_NSA_ILi32EEEEEEaNS5_IJSB_llEEEaSH_NS4_8TiledMMAINS4_8MMA_AtomIJNS4_15SM100_MMA_S8_SSIaaiLi64ELi64ELNS4_4UMMA5MajorE1ELSM_1ELNSL_8SaturateE0EEEEEENS4_6LayoutISC_NS5_IJNSA_ILi0EEESR_SR_EEEEENS5_IJNS4_10UnderscoreESU_SU_EEEEENS4_13SM90_TMA_LOADENS4_14ComposedLayoutINS4_7SwizzleILi2ELi4ELi3EEENS4_18smem_ptr_flag_bitsILi8EEENSQ_INS5_IJSE_NSA_ILi8EEEEEENS5_IJSB_SE_EEEEEEEvNS4_8identityESX_S17_vS18_EENS_8epilogue10collective18CollectiveEpilogueINS1A_23Sm100TmaWarpSpecializedILi1ELi1ELi32ELb0ELb0EEEJSG_NS5_IJNSQ_ISE_SB_EES1F_EEEaNS5_IJlSB_lEEEaS1H_NS1A_6fusion15FusionCallbacksIS1E_NS1I_17LinearCombinationIaiaiLNS_15FloatRoundStyleE2EEESG_S1G_JEEENS4_5SM1004TMEM4LOAD26SM100_TMEM_LOAD_16dp32b32xESX_NSY_IS10_S12_NSQ_INS5_IJS13_SE_EEENS5_IJSE_SB_EEEEEEENS4_39AutoVectorizingCopyWithAssumedAlignmentILi128EEENS4_14SM90_TMA_STOREES1V_S1X_S1X_EEEvvEEEEvNT_6ParamsE) ;  /* 0xffffff60024c7950 */ /* 0x000fea0003c3ffff */
.L_x_278:
[----:B------:R-:W-:-:S00]  /*9ed0*/  BRA `(.L_x_278) ;  /* 0xfffffffc00fc7947 */ /* 0x000fc0000383ffff */
[----:B------:R-:W-:-:S00]  /*9ee0*/  NOP ;  /* 0x0000000000007918 */ /* 0x000fc00000000000 */
        /* <DEDUP_REMOVED lines=9> */
.L_x_279:


//--------------------- .nv.global.init           --------------------------
	.section	.nv.global.init,"aw",@progbits
.nv.global.init:
	.type		$str$27,@object
	.size		$str$27,($str$28 - $str$27)
$str$27:
        /*0000*/ 	.byte	0x28, 0x61, 0x64, 0x64, 0x72, 0x65, 0x73, 0x73, 0x20, 0x26, 0x20, 0x6d, 0x61, 0x73, 0x6b, 0x29
        /*0010*/ 	.byte	0x20, 0x3d, 0x3d, 0x20, 0x30, 0x00
	.type		$str$28,@object
	.size		$str$28,($str$26 - $str$28)
$str$28:
        /*0016*/ 	.byte	0x2f, 0x74, 0x6d, 0x70, 0x2f, 0x63, 0x75, 0x74, 0x6c, 0x61, 0x73, 0x73, 0x5f, 0x73, 0x77, 0x65
        /*0026*/ 	.byte	0x65, 0x70, 0x5f, 0x73, 0x72, 0x63, 0x2f, 0x69, 0x6e, 0x63, 0x6c, 0x75, 0x64, 0x65, 0x2f, 0x63
        /*0036*/ 	.byte	0x75, 0x74, 0x65, 0x2f, 0x70, 0x6f, 0x69, 0x6e, 0x74, 0x65, 0x72, 0x5f, 0x66, 0x6c, 0x61, 0x67
        /*0046*/ 	.byte	0x67, 0x65, 0x64, 0x2e, 0x68, 0x70, 0x70, 0x00
	.type		$str$26,@object
	.size		$str$26,($str$25 - $str$26)
$str$26:
        /*004e*/ 	.byte	0x2f, 0x74, 0x6d, 0x70, 0x2f, 0x63, 0x75, 0x74, 0x6c, 0x61, 0x73, 0x73, 0x5f, 0x73, 0x77, 0x65
        /*005e*/ 	.byte	0x65, 0x70, 0x5f, 0x73, 0x72, 0x63, 0x2f, 0x69, 0x6e, 0x63, 0x6c, 0x75, 0x64, 0x65, 0x2f, 0x63
        /*006e*/ 	.byte	0x75, 0x74, 0x65, 0x2f, 0x61, 0x74, 0x6f, 0x6d, 0x2f, 0x63, 0x6f, 0x70, 0x79, 0x5f, 0x74, 0x72
        /*007e*/ 	.byte	0x61, 0x69, 0x74, 0x73, 0x5f, 0x73, 0x6d, 0x31, 0x30, 0x30, 0x2e, 0x68, 0x70, 0x70, 0x00
	.type		$str$25,@object
	.size		$str$25,(__unnamed_1 - $str$25)
$str$25:
        /*008d*/ 	.byte	0x28, 0x28, 0x75, 0x69, 0x6e, 0x74, 0x33, 0x32, 0x5f, 0x74, 0x28, 0x74, 0x68, 0x72, 0x65, 0x61
        /*009d*/ 	.byte	0x64, 0x49, 0x64, 0x78, 0x2e, 0x78, 0x29, 0x20, 0x2f, 0x20, 0x33, 0x32, 0x29, 0x20, 0x25, 0x20
        /*00ad*/ 	.byte	0x34, 0x29, 0x20, 0x3d, 0x3d, 0x20, 0x28, 0x28, 0x28, 0x74, 0x6d, 0x65, 0x6d, 0x5f, 0x61, 0x64
        /*00bd*/ 	.byte	0x64, 0x72, 0x20, 0x3e, 0x3e, 0x20, 0x31, 0x36, 0x29, 0x20, 0x2f, 0x20, 0x33, 0x32, 0x29, 0x20
        /*00cd*/ 	.byte	0x25, 0x20, 0x34, 0x29, 0x00
	.type		__unnamed_1,@object
	.size		__unnamed_1,(__unnamed_2 - __unnamed_1)
__unnamed_1:
        /*00d2*/ 	.byte	0x61, 0x75, 0x74, 0x6f, 0x20, 0x63, 0x75, 0x74, 0x65, 0x3a, 0x3a, 0x61, 0x73, 0x5f, 0x70, 0x6f
        /* <DEDUP_REMOVED lines=24> */
        /*0262*/ 	.byte	0x00
	.type		__unnamed_2,@object
	.size		__unnamed_2,(.L_2 - __unnamed_2)
__unnamed_2:
        /* <DEDUP_REMOVED lines=41> */
.L_2:


//--------------------- .nv.shared._ZN7cutlass13device_kernelINS_4gemm6kernel13GemmUniversalIN4cute5tupleIJiiiiEEENS1_10collective13CollectiveMmaINS1_35MainloopSm100TmaUmmaWarpSpecializedILi54ELi2ELi4ENS5_IJNS4_1CILi1EEESB_SB_EEEEENS5_IJNSA_ILi64EEESE_NSA_ILi32EEEEEEaNS5_IJSB_llEEEaSH_NS4_8TiledMMAINS4_8MMA_AtomIJNS4_15SM100_MMA_S8_SSIaaiLi64ELi64ELNS4_4UMMA5MajorE1ELSM_1ELNSL_8SaturateE0EEEEEENS4_6LayoutISC_NS5_IJNSA_ILi0EEESR_SR_EEEEENS5_IJNS4_10UnderscoreESU_SU_EEEEENS4_13SM90_TMA_LOADENS4_14ComposedLayoutINS4_7SwizzleILi2ELi4ELi3EEENS4_18smem_ptr_flag_bitsILi8EEENSQ_INS5_IJSE_NSA_ILi8EEEEEENS5_IJSB_SE_EEEEEEEvNS4_8identityESX_S17_vS18_EENS_8epilogue10collective18CollectiveEpilogueINS1A_23Sm100TmaWarpSpecializedILi1ELi1ELi32ELb0ELb0EEEJSG_NS5_IJNSQ_ISE_SB_EES1F_EEEaNS5_IJlSB_lEEEaS1H_NS1A_6fusion15FusionCallbacksIS1E_NS1I_17LinearCombinationIaiaiLNS_15FloatRoundStyleE2EEESG_S1G_JEEENS4_5SM1004TMEM4LOAD26SM100_TMEM_LOAD_16dp32b32xESX_NSY_IS10_S12_NSQ_INS5_IJS13_SE_EEENS5_IJSE_SB_EEEEEEENS4_39AutoVectorizingCopyWithAssumedAlignmentILi128EEENS4_14SM90_TMA_STOREES1V_S1X_S1X_EEEvvEEEEvNT_6ParamsE --------------------------
	.section	.nv.shared._ZN7cutlass13device_kernelINS_4gemm6kernel13GemmUniversalIN4cute5tupleIJiiiiEEENS1_10collective13CollectiveMmaINS1_35MainloopSm100TmaUmmaWarpSpecializedILi54ELi2ELi4ENS5_IJNS4_1CILi1EEESB_SB_EEEEENS5_IJNSA_ILi64EEESE_NSA_ILi32EEEEEEaNS5_IJSB_llEEEaSH_NS4_8TiledMMAINS4_8MMA_AtomIJNS4_15SM100_MMA_S8_SSIaaiLi64ELi64ELNS4_4UMMA5MajorE1ELSM_1ELNSL_8SaturateE0EEEEEENS4_6LayoutISC_NS5_IJNSA_ILi0EEESR_SR_EEEEENS5_IJNS4_10UnderscoreESU_SU_EEEEENS4_13SM90_TMA_LOADENS4_14ComposedLayoutINS4_7SwizzleILi2ELi4ELi3EEENS4_18smem_ptr_flag_bitsILi8EEENSQ_INS5_IJSE_NSA_ILi8EEEEEENS5_IJSB_SE_EEEEEEEvNS4_8identityESX_S17_vS18_EENS_8epilogue10collective18CollectiveEpilogueINS1A_23Sm100TmaWarpSpecializedILi1ELi1ELi32ELb0ELb0EEEJSG_NS5_IJNSQ_ISE_SB_EES1F_EEEaNS5_IJlSB_lEEEaS1H_NS1A_6fusion15FusionCallbacksIS1E_NS1I_17LinearCombinationIaiaiLNS_15FloatRoundStyleE2EEESG_S1G_JEEENS4_5SM1004TMEM4LOAD26SM100_TMEM_LOAD_16dp32b32xESX_NSY_IS10_S12_NSQ_INS5_IJS13_SE_EEENS5_IJSE_SB_EEEEEEENS4_39AutoVectorizingCopyWithAssumedAlignmentILi128EEENS4_14SM90_TMA_STOREES1V_S1X_S1X_EEEvvEEEEvNT_6ParamsE,"aw",@nobits
	.sectionflags	@""
	.align	16
	.zero		1024


//--------------------- .nv.shared.reserved.0     --------------------------
	.section	.nv.shared.reserved.0,"aw",@nobits
	.weak		__nv_reservedSMEM_offset_0_alias
	.size		__nv_reservedSMEM_offset_0_alias, 0, 64
	.other		__nv_reservedSMEM_offset_0_alias,@"STO_CUDA_RESERVED_SHARED STV_DEFAULT"
__nv_reservedSMEM_offset_0_alias:
	.zero		0
.nv.shared.reserved.0:
	.zero		64
	.weak		__nv_reservedSMEM_tcgen05_partition
	.type		__nv_reservedSMEM_tcgen05_partition,@object
	.size		__nv_reservedSMEM_tcgen05_partition,(.L_0 - __nv_reservedSMEM_tcgen05_partition)
__nv_reservedSMEM_tcgen05_partition:
	.zero		32
.L_0:


//--------------------- .nv.global                --------------------------
	.section	.nv.global,"aw",@nobits
.nv.global:
	.type		_ZN40_INTERNAL_cf778f85_4_k_cu_57563e3e_400944cute1_E,@object
	.size		_ZN40_INTERNAL_cf778f85_4_k_cu_57563e3e_400944cute1_E,(_ZN40_INTERNAL_cf778f85_4_k_cu_57563e3e_400944cuda3std3__45__cpo6cbeginE - _ZN40_INTERNAL_cf778f85_4_k_cu_57563e3e_400944cute1_E)
_ZN40_INTERNAL_cf778f85_4_k_cu_57563e3e_400944cute1_E:
	.zero		1
	.type		_ZN40_INTERNAL_cf778f85_4_k_cu_57563e3e_400944cuda3std3__45__cpo6cbeginE,@object
	.size		_ZN40_INTERNAL_cf778f85_4_k_cu_57563e3e_400944cuda3std3__45__cpo6cbeginE,(_ZN40_INTERNAL_cf778f85_4_k_cu_57563e3e_400944cuda3std3__48in_placeE - _ZN40_INTERNAL_cf778f85_4_k_cu_57563e3e_400944cuda3std3__45__cpo6cbeginE)
_ZN40_INTERNAL_cf778f85_4_k_cu_57563e3e_400944cuda3std3__45__cpo6cbeginE:
	.zero		1
	.type		_ZN40_INTERNAL_cf778f85_4_k_cu_57563e3e_400944cuda3std3__48in_placeE,@object
	.size		_ZN40_INTERNAL_cf778f85_4_k_cu_57563e3e_400944cuda3std3__48in_placeE,(_ZN40_INTERNAL_cf778f85_4_k_cu_57563e3e_400944cuda3std6ranges3__45__cpo9iter_moveE - _ZN40_INTERNAL_cf778f85_4_k_cu_57563e3e_400944cuda3std3__48in_placeE)
_ZN40_INTERNAL_cf778f85_4_k_cu_57563e3e_400944cuda3std3__48in_placeE:
	.zero		1
	.type		_ZN40_INTERNAL_cf778f85_4_k_cu_57563e3e_400944cuda3std6ranges3__45__cpo9iter_moveE,@object
	.size		_ZN40_INTERNAL_cf778f85_4_k_cu_57563e3e_400944cuda3std6ranges3__45__cpo9iter_moveE,(_ZN40_INTERNAL_cf778f85_4_k_cu_57563e3e_400944cuda3std3__45__cpo5beginE - _ZN40_INTERNAL_cf778f85_4_k_cu_57563e3e_400944cuda3std6ranges3__45__cpo9iter_moveE)
_ZN40_INTERNAL_cf778f85_4_k_cu_57563e3e_400944cuda3std6ranges3__45__cpo9iter_moveE:
	.zero		1
	.type		_ZN40_INTERNAL_cf778f85_4_k_cu_57563e3e_400944cuda3std3__45__cpo5beginE,@object
	.size		_ZN40_INTERNAL_cf778f85_4_k_cu_57563e3e_400944cuda3std3__45__cpo5beginE,(_ZN40_INTERNAL_cf778f85_4_k_cu_57563e3e_400944cuda3std3__442_GLOBAL__N__cf778f85_4_k_cu_57563e3e_400946ignoreE - _ZN40_INTERNAL_cf778f85_4_k_cu_57563e3e_400944cuda3std3__45__cpo5beginE)
_ZN40_INTERNAL_cf778f85_4_k_cu_57563e3e_400944cuda3std3__45__cpo5beginE:
	.zero		1
	.type		_ZN40_INTERNAL_cf778f85_4_k_cu_57563e3e_400944cuda3std3__442_GLOBAL__N__cf778f85_4_k_cu_57563e3e_400946ignoreE,@object
	.size		_ZN40_INTERNAL_cf778f85_4_k_cu_57563e3e_400944cuda3std3__442_GLOBAL__N__cf778f85_4_k_cu_57563e3e_400946ignoreE,(_ZN40_INTERNAL_cf778f85_4_k_cu_57563e3e_400944cute7productE - _ZN40_INTERNAL_cf778f85_4_k_cu_57563e3e_400944cuda3std3__442_GLOBAL__N__cf778f85_4_k_cu_57563e3e_400946ignoreE)
_ZN40_INTERNAL_cf778f85_4_k_cu_57563e3e_400944cuda3std3__442_GLOBAL__N__cf778f85_4_k_cu_57563e3e_400946ignoreE:
	.zero		1
	.type		_ZN40_INTERNAL_cf778f85_4_k_cu_57563e3e_400944cute7productE,@object
	.size		_ZN40_INTERNAL_cf778f85_4_k_cu_57563e3e_400944cute7productE,(_ZN40_INTERNAL_cf778f85_4_k_cu_57563e3e_400944cuda3std3__45__cpo3endE - _ZN40_INTERNAL_cf778f85_4_k_cu_57563e3e_400944cute7productE)
_ZN40_INTERNAL_cf778f85_4_k_cu_57563e3e_400944cute7productE:
	.zero		1
	.type		_ZN40_INTERNAL_cf778f85_4_k_cu_57563e3e_400944cuda3std3__45__cpo3endE,@object
	.size		_ZN40_INTERNAL_cf778f85_4_k_cu_57563e3e_400944cuda3std3__45__cpo3endE,(_ZN40_INTERNAL_cf778f85_4_k_cu_57563e3e_400944cuda3std3__419piecewise_constructE - _ZN40_INTERNAL_cf778f85_4_k_cu_57563e3e_400944cuda3std3__45__cpo3endE)
_ZN40_INTERNAL_cf778f85_4_k_cu_57563e3e_400944cuda3std3__45__cpo3endE:
	.zero		1
	.type		_ZN40_INTERNAL_cf778f85_4_k_cu_57563e3e_400944cuda3std3__419piecewise_constructE,@object
	.size		_ZN40_INTERNAL_cf778f85_4_k_cu_57563e3e_400944cuda3std3__419piecewise_constructE,(_ZN40_INTERNAL_cf778f85_4_k_cu_57563e3e_400944cuda3std3__45__cpo4cendE - _ZN40_INTERNAL_cf778f85_4_k_cu_57563e3e_400944cuda3std3__419piecewise_constructE)
_ZN40_INTERNAL_cf778f85_4_k_cu_57563e3e_400944cuda3std3__419piecewise_constructE:
	.zero		1
	.type		_ZN40_INTERNAL_cf778f85_4_k_cu_57563e3e_400944cuda3std3__45__cpo4cendE,@object
	.size		_ZN40_INTERNAL_cf778f85_4_k_cu_57563e3e_400944cuda3std3__45__cpo4cendE,(_ZN40_INTERNAL_cf778f85_4_k_cu_57563e3e_400944cuda3std6ranges3__45__cpo4swapE - _ZN40_INTERNAL_cf778f85_4_k_cu_57563e3e_400944cuda3std3__45__cpo4cendE)
_ZN40_INTERNAL_cf778f85_4_k_cu_57563e3e_400944cuda3std3__45__cpo4cendE:
	.zero		1
	.type		_ZN40_INTERNAL_cf778f85_4_k_cu_57563e3e_400944cuda3std6ranges3__45__cpo4swapE,@object
	.size		_ZN40_INTERNAL_cf778f85_4_k_cu_57563e3e_400944cuda3std6ranges3__45__cpo4swapE,(.L_10 - _ZN40_INTERNAL_cf778f85_4_k_cu_57563e3e_400944cuda3std6ranges3__45__cpo4swapE)
_ZN40_INTERNAL_cf778f85_4_k_cu_57563e3e_400944cuda3std6ranges3__45__cpo4swapE:
	.zero		1
.L_10:


//--------------------- .nv.constant0._ZN7cutlass13device_kernelINS_4gemm6kernel13GemmUniversalIN4cute5tupleIJiiiiEEENS1_10collective13CollectiveMmaINS1_35MainloopSm100TmaUmmaWarpSpecializedILi54ELi2ELi4ENS5_IJNS4_1CILi1EEESB_SB_EEEEENS5_IJNSA_ILi64EEESE_NSA_ILi32EEEEEEaNS5_IJSB_llEEEaSH_NS4_8TiledMMAINS4_8MMA_AtomIJNS4_15SM100_MMA_S8_SSIaaiLi64ELi64ELNS4_4UMMA5MajorE1ELSM_1ELNSL_8SaturateE0EEEEEENS4_6LayoutISC_NS5_IJNSA_ILi0EEESR_SR_EEEEENS5_IJNS4_10UnderscoreESU_SU_EEEEENS4_13SM90_TMA_LOADENS4_14ComposedLayoutINS4_7SwizzleILi2ELi4ELi3EEENS4_18smem_ptr_flag_bitsILi8EEENSQ_INS5_IJSE_NSA_ILi8EEEEEENS5_IJSB_SE_EEEEEEEvNS4_8identityESX_S17_vS18_EENS_8epilogue10collective18CollectiveEpilogueINS1A_23Sm100TmaWarpSpecializedILi1ELi1ELi32ELb0ELb0EEEJSG_NS5_IJNSQ_ISE_SB_EES1F_EEEaNS5_IJlSB_lEEEaS1H_NS1A_6fusion15FusionCallbacksIS1E_NS1I_17LinearCombinationIaiaiLNS_15FloatRoundStyleE2EEESG_S1G_JEEENS4_5SM1004TMEM4LOAD26SM100_TMEM_LOAD_16dp32b32xESX_NSY_IS10_S12_NSQ_INS5_IJS13_SE_EEENS5_IJSE_SB_EEEEEEENS4_39AutoVectorizingCopyWithAssumedAlignmentILi128EEENS4_14SM90_TMA_STOREES1V_S1X_S1X_EEEvvEEEEvNT_6ParamsE --------------------------
	.section	.nv.constant0._ZN7cutlass13device_kernelINS_4gemm6kernel13GemmUniversalIN4cute5tupleIJiiiiEEENS1_10collective13CollectiveMmaINS1_35MainloopSm100TmaUmmaWarpSpecializedILi54ELi2ELi4ENS5_IJNS4_1CILi1EEESB_SB_EEEEENS5_IJNSA_ILi64EEESE_NSA_ILi32EEEEEEaNS5_IJSB_llEEEaSH_NS4_8TiledMMAINS4_8MMA_AtomIJNS4_15SM100_MMA_S8_SSIaaiLi64ELi64ELNS4_4UMMA5MajorE1ELSM_1ELNSL_8SaturateE0EEEEEENS4_6LayoutISC_NS5_IJNSA_ILi0EEESR_SR_EEEEENS5_IJNS4_10UnderscoreESU_SU_EEEEENS4_13SM90_TMA_LOADENS4_14ComposedLayoutINS4_7SwizzleILi2ELi4ELi3EEENS4_18smem_ptr_flag_bitsILi8EEENSQ_INS5_IJSE_NSA_ILi8EEEEEENS5_IJSB_SE_EEEEEEEvNS4_8identityESX_S17_vS18_EENS_8epilogue10collective18CollectiveEpilogueINS1A_23Sm100TmaWarpSpecializedILi1ELi1ELi32ELb0ELb0EEEJSG_NS5_IJNSQ_ISE_SB_EES1F_EEEaNS5_IJlSB_lEEEaS1H_NS1A_6fusion15FusionCallbacksIS1E_NS1I_17LinearCombinationIaiaiLNS_15FloatRoundStyleE2EEESG_S1G_JEEENS4_5SM1004TMEM4LOAD26SM100_TMEM_LOAD_16dp32b32xESX_NSY_IS10_S12_NSQ_INS5_IJS13_SE_EEENS5_IJSE_SB_EEEEEEENS4_39AutoVectorizingCopyWithAssumedAlignmentILi128EEENS4_14SM90_TMA_STOREES1V_S1X_S1X_EEEvvEEEEvNT_6ParamsE,"a",@progbits
	.sectionflags	@""
	.align	4
.nv.constant0._ZN7cutlass13device_kernelINS_4gemm6kernel13GemmUniversalIN4cute5tupleIJiiiiEEENS1_10collective13CollectiveMmaINS1_35MainloopSm100TmaUmmaWarpSpecializedILi54ELi2ELi4ENS5_IJNS4_1CILi1EEESB_SB_EEEEENS5_IJNSA_ILi64EEESE_NSA_ILi32EEEEEEaNS5_IJSB_llEEEaSH_NS4_8TiledMMAINS4_8MMA_AtomIJNS4_15SM100_MMA_S8_SSIaaiLi64ELi64ELNS4_4UMMA5MajorE1ELSM_1ELNSL_8SaturateE0EEEEEENS4_6LayoutISC_NS5_IJNSA_ILi0EEESR_SR_EEEEENS5_IJNS4_10UnderscoreESU_SU_EEEEENS4_13SM90_TMA_LOADENS4_14ComposedLayoutINS4_7SwizzleILi2ELi4ELi3EEENS4_18smem_ptr_flag_bitsILi8EEENSQ_INS5_IJSE_NSA_ILi8EEEEEENS5_IJSB_SE_EEEEEEEvNS4_8identityESX_S17_vS18_EENS_8epilogue10collective18CollectiveEpilogueINS1A_23Sm100TmaWarpSpecializedILi1ELi1ELi32ELb0ELb0EEEJSG_NS5_IJNSQ_ISE_SB_EES1F_EEEaNS5_IJlSB_lEEEaS1H_NS1A_6fusion15FusionCallbacksIS1E_NS1I_17LinearCombinationIaiaiLNS_15FloatRoundStyleE2EEESG_S1G_JEEENS4_5SM1004TMEM4LOAD26SM100_TMEM_LOAD_16dp32b32xESX_NSY_IS10_S12_NSQ_INS5_IJS13_SE_EEENS5_IJSE_SB_EEEEEEENS4_39AutoVectorizingCopyWithAssumedAlignmentILi128EEENS4_14SM90_TMA_STOREES1V_S1X_S1X_EEEvvEEEEvNT_6ParamsE:
	.zero		2944


//--------------------- SYMBOLS --------------------------

	.type		.nv.reservedSmem.offset0,@object
	.size		.nv.reservedSmem.offset0,0x4
	.type		.nv.reservedSmem.cap,@object
	.size		.nv.reservedSmem.cap,0x4
	.type		__assertfail,@function
